	.target	sm_100a

	.elftype	@"ET_EXEC"


//--------------------- .note.nv.tkinfo           --------------------------
	.section	.note.nv.tkinfo,"",@"SHT_NOTE"
	.sectionflags	@"SHF_NOTE_NV_TKINFO"
	.tkinfo
        /*0018*/ 	.word	0x00000002
        /*0030*/ 	.string	""
        /*0030*/ 	.string	"ptxas"
        /*0030*/ 	.string	"Cuda compilation tools, release 13.0, V13.0.88"
        /*0030*/ 	.string	"Build cuda_13.0.r13.0/compiler.36424714_0"
        /*0030*/ 	.string	"-arch sm_100a -m 64 "



//--------------------- .note.nv.cuinfo           --------------------------
	.section	.note.nv.cuinfo,"",@"SHT_NOTE"
	.sectionflags	@"SHF_NOTE_NV_CUINFO"
        /*0018*/ 	.short	0x0002
        /*001a*/ 	.short	0x0064
        /*001c*/ 	.short	0x0082
	.zero		2


//--------------------- .nv.info                  --------------------------
	.section	.nv.info,"",@"SHT_CUDA_INFO"
	.align	4


	//----- nvinfo : EIATTR_REGCOUNT
	.align		4
        /*0000*/ 	.byte	0x04, 0x2f
        /*0002*/ 	.short	(.L_20 - .L_19)
	.align		4
.L_19:
        /*0004*/ 	.word	index@(_ZN7cutlass13device_kernelINS_4gemm6kernel13GemmUniversalIN4cute5tupleIJiiiiEEENS1_10collective13CollectiveMmaINS1_35MainloopSm100TmaUmmaWarpSpecializedILi3ELi2ELi2ENS5_IJNS4_1CILi1EEESB_SB_EEEEENS5_IJNSA_ILi128EEENSA_ILi256EEESE_EEENS_12float_e4m3_tENS5_IJlSB_lEEESH_SI_NS4_8TiledMMAINS4_8MMA_AtomIJNS4_10MMA_TraitsINS4_19SM100_MMA_F8F6F4_SSEJSH_SH_fSE_SF_NS4_17integral_constantINS4_4UMMA5MajorELSP_0EEESQ_NSN_INSO_7ScaleInELSR_0EEESS_EEEEEENS4_6LayoutISC_NS5_IJNSA_ILi0EEESW_SW_EEEEENS5_IJNS4_10UnderscoreESZ_SZ_EEEEENS4_13SM90_TMA_LOADENS4_14ComposedLayoutINS4_7SwizzleILi3ELi4ELi3EEENS4_18smem_ptr_flag_bitsILi8EEENSV_INS5_IJNSA_ILi8EEESE_EEENS5_IJSE_SB_EEEEEEEvNS4_8identityES12_S1C_vS1D_EENS_8epilogue10collective18CollectiveEpilogueINS1F_23Sm100TmaWarpSpecializedILi4ELi2ELi64ELb0ELb0EEEJSG_NS5_IJNSV_ISE_SB_EENSV_INSA_ILi64EEESB_EEEEESH_SI_SH_SI_NS1F_6fusion15FusionCallbacksIS1J_NS1O_17LinearCombinationISH_fSH_fLNS_15FloatRoundStyleE2EEESG_S1N_JEEENS4_5SM1004TMEM4LOAD26SM100_TMEM_LOAD_32dp32b64xES12_NS13_INS14_ILi2ELi4ELi3EEES17_NSV_INS5_IJS18_S1L_EEENS5_IJS1L_SB_EEEEEEENS4_39AutoVectorizingCopyWithAssumedAlignmentILi128EEENS4_14SM90_TMA_STOREES22_S24_S24_EEEvvEEEEvNT_6ParamsE)
        /*0008*/ 	.word	0x000000e0


	//----- nvinfo : EIATTR_FRAME_SIZE
	.align		4
.L_20:
        /*000c*/ 	.byte	0x04, 0x11
        /*000e*/ 	.short	(.L_22 - .L_21)
	.align		4
.L_21:
        /*0010*/ 	.word	index@($__internal_2_$__cuda_sm10x_tcgen05_guardrail_trap_unallocated_columns_being_dealloced)
        /*0014*/ 	.word	0x00000000


	//----- nvinfo : EIATTR_FRAME_SIZE
	.align		4
.L_22:
        /*0018*/ 	.byte	0x04, 0x11
        /*001a*/ 	.short	(.L_24 - .L_23)
	.align		4
.L_23:
        /*001c*/ 	.word	index@($__internal_1_$__cuda_sm10x_tcgen05_guardrail_trap_phase_invalid_during_alloc)
        /*0020*/ 	.word	0x00000000


	//----- nvinfo : EIATTR_FRAME_SIZE
	.align		4
.L_24:
        /*0024*/ 	.byte	0x04, 0x11
        /*0026*/ 	.short	(.L_26 - .L_25)
	.align		4
.L_25:
        /*0028*/ 	.word	index@($__internal_0_$__cuda_sm10x_tcgen05_guardrail_trap_col_being_dealloced_not_returned_by_alloc)
        /*002c*/ 	.word	0x00000000


	//----- nvinfo : EIATTR_FRAME_SIZE
	.align		4
.L_26:
        /*0030*/ 	.byte	0x04, 0x11
        /*0032*/ 	.short	(.L_28 - .L_27)
	.align		4
.L_27:
        /*0034*/ 	.word	index@(_ZN7cutlass13device_kernelINS_4gemm6kernel13GemmUniversalIN4cute5tupleIJiiiiEEENS1_10collective13CollectiveMmaINS1_35MainloopSm100TmaUmmaWarpSpecializedILi3ELi2ELi2ENS5_IJNS4_1CILi1EEESB_SB_EEEEENS5_IJNSA_ILi128EEENSA_ILi256EEESE_EEENS_12float_e4m3_tENS5_IJlSB_lEEESH_SI_NS4_8TiledMMAINS4_8MMA_AtomIJNS4_10MMA_TraitsINS4_19SM100_MMA_F8F6F4_SSEJSH_SH_fSE_SF_NS4_17integral_constantINS4_4UMMA5MajorELSP_0EEESQ_NSN_INSO_7ScaleInELSR_0EEESS_EEEEEENS4_6LayoutISC_NS5_IJNSA_ILi0EEESW_SW_EEEEENS5_IJNS4_10UnderscoreESZ_SZ_EEEEENS4_13SM90_TMA_LOADENS4_14ComposedLayoutINS4_7SwizzleILi3ELi4ELi3EEENS4_18smem_ptr_flag_bitsILi8EEENSV_INS5_IJNSA_ILi8EEESE_EEENS5_IJSE_SB_EEEEEEEvNS4_8identityES12_S1C_vS1D_EENS_8epilogue10collective18CollectiveEpilogueINS1F_23Sm100TmaWarpSpecializedILi4ELi2ELi64ELb0ELb0EEEJSG_NS5_IJNSV_ISE_SB_EENSV_INSA_ILi64EEESB_EEEEESH_SI_SH_SI_NS1F_6fusion15FusionCallbacksIS1J_NS1O_17LinearCombinationISH_fSH_fLNS_15FloatRoundStyleE2EEESG_S1N_JEEENS4_5SM1004TMEM4LOAD26SM100_TMEM_LOAD_32dp32b64xES12_NS13_INS14_ILi2ELi4ELi3EEES17_NSV_INS5_IJS18_S1L_EEENS5_IJS1L_SB_EEEEEEENS4_39AutoVectorizingCopyWithAssumedAlignmentILi128EEENS4_14SM90_TMA_STOREES22_S24_S24_EEEvvEEEEvNT_6ParamsE)
        /*0038*/ 	.word	0x00000000


	//----- nvinfo : EIATTR_MIN_STACK_SIZE
	.align		4
.L_28:
        /*003c*/ 	.byte	0x04, 0x12
        /*003e*/ 	.short	(.L_30 - .L_29)
	.align		4
.L_29:
        /*0040*/ 	.word	index@(_ZN7cutlass13device_kernelINS_4gemm6kernel13GemmUniversalIN4cute5tupleIJiiiiEEENS1_10collective13CollectiveMmaINS1_35MainloopSm100TmaUmmaWarpSpecializedILi3ELi2ELi2ENS5_IJNS4_1CILi1EEESB_SB_EEEEENS5_IJNSA_ILi128EEENSA_ILi256EEESE_EEENS_12float_e4m3_tENS5_IJlSB_lEEESH_SI_NS4_8TiledMMAINS4_8MMA_AtomIJNS4_10MMA_TraitsINS4_19SM100_MMA_F8F6F4_SSEJSH_SH_fSE_SF_NS4_17integral_constantINS4_4UMMA5MajorELSP_0EEESQ_NSN_INSO_7ScaleInELSR_0EEESS_EEEEEENS4_6LayoutISC_NS5_IJNSA_ILi0EEESW_SW_EEEEENS5_IJNS4_10UnderscoreESZ_SZ_EEEEENS4_13SM90_TMA_LOADENS4_14ComposedLayoutINS4_7SwizzleILi3ELi4ELi3EEENS4_18smem_ptr_flag_bitsILi8EEENSV_INS5_IJNSA_ILi8EEESE_EEENS5_IJSE_SB_EEEEEEEvNS4_8identityES12_S1C_vS1D_EENS_8epilogue10collective18CollectiveEpilogueINS1F_23Sm100TmaWarpSpecializedILi4ELi2ELi64ELb0ELb0EEEJSG_NS5_IJNSV_ISE_SB_EENSV_INSA_ILi64EEESB_EEEEESH_SI_SH_SI_NS1F_6fusion15FusionCallbacksIS1J_NS1O_17LinearCombinationISH_fSH_fLNS_15FloatRoundStyleE2EEESG_S1N_JEEENS4_5SM1004TMEM4LOAD26SM100_TMEM_LOAD_32dp32b64xES12_NS13_INS14_ILi2ELi4ELi3EEES17_NSV_INS5_IJS18_S1L_EEENS5_IJS1L_SB_EEEEEEENS4_39AutoVectorizingCopyWithAssumedAlignmentILi128EEENS4_14SM90_TMA_STOREES22_S24_S24_EEEvvEEEEvNT_6ParamsE)
        /*0044*/ 	.word	0x00000000
.L_30:


//--------------------- .nv.compat                --------------------------
	.section	.nv.compat,"",@"SHT_CUDA_COMPAT_INFO"
	.align	4
        /*0000*/ 	.byte	0x02, 0x09, 0x01, 0x00, 0x02, 0x02, 0x02, 0x00, 0x02, 0x05, 0x05, 0x00, 0x03, 0x07, 0x01, 0x01
        /*0010*/ 	.byte	0x02, 0x03, 0x01, 0x00, 0x02, 0x06, 0x01, 0x00, 0x04, 0x0b, 0x08, 0x00, 0x09, 0x00, 0x00, 0x00
        /*0020*/ 	.byte	0x00, 0x00, 0x00, 0x00


//--------------------- .nv.info._ZN7cutlass13device_kernelINS_4gemm6kernel13GemmUniversalIN4cute5tupleIJiiiiEEENS1_10collective13CollectiveMmaINS1_35MainloopSm100TmaUmmaWarpSpecializedILi3ELi2ELi2ENS5_IJNS4_1CILi1EEESB_SB_EEEEENS5_IJNSA_ILi128EEENSA_ILi256EEESE_EEENS_12float_e4m3_tENS5_IJlSB_lEEESH_SI_NS4_8TiledMMAINS4_8MMA_AtomIJNS4_10MMA_TraitsINS4_19SM100_MMA_F8F6F4_SSEJSH_SH_fSE_SF_NS4_17integral_constantINS4_4UMMA5MajorELSP_0EEESQ_NSN_INSO_7ScaleInELSR_0EEESS_EEEEEENS4_6LayoutISC_NS5_IJNSA_ILi0EEESW_SW_EEEEENS5_IJNS4_10UnderscoreESZ_SZ_EEEEENS4_13SM90_TMA_LOADENS4_14ComposedLayoutINS4_7SwizzleILi3ELi4ELi3EEENS4_18smem_ptr_flag_bitsILi8EEENSV_INS5_IJNSA_ILi8EEESE_EEENS5_IJSE_SB_EEEEEEEvNS4_8identityES12_S1C_vS1D_EENS_8epilogue10collective18CollectiveEpilogueINS1F_23Sm100TmaWarpSpecializedILi4ELi2ELi64ELb0ELb0EEEJSG_NS5_IJNSV_ISE_SB_EENSV_INSA_ILi64EEESB_EEEEESH_SI_SH_SI_NS1F_6fusion15FusionCallbacksIS1J_NS1O_17LinearCombinationISH_fSH_fLNS_15FloatRoundStyleE2EEESG_S1N_JEEENS4_5SM1004TMEM4LOAD26SM100_TMEM_LOAD_32dp32b64xES12_NS13_INS14_ILi2ELi4ELi3EEES17_NSV_INS5_IJS18_S1L_EEENS5_IJS1L_SB_EEEEEEENS4_39AutoVectorizingCopyWithAssumedAlignmentILi128EEENS4_14SM90_TMA_STOREES22_S24_S24_EEEvvEEEEvNT_6ParamsE --------------------------
	.section	.nv.info._ZN7cutlass13device_kernelINS_4gemm6kernel13GemmUniversalIN4cute5tupleIJiiiiEEENS1_10collective13CollectiveMmaINS1_35MainloopSm100TmaUmmaWarpSpecializedILi3ELi2ELi2ENS5_IJNS4_1CILi1EEESB_SB_EEEEENS5_IJNSA_ILi128EEENSA_ILi256EEESE_EEENS_12float_e4m3_tENS5_IJlSB_lEEESH_SI_NS4_8TiledMMAINS4_8MMA_AtomIJNS4_10MMA_TraitsINS4_19SM100_MMA_F8F6F4_SSEJSH_SH_fSE_SF_NS4_17integral_constantINS4_4UMMA5MajorELSP_0EEESQ_NSN_INSO_7ScaleInELSR_0EEESS_EEEEEENS4_6LayoutISC_NS5_IJNSA_ILi0EEESW_SW_EEEEENS5_IJNS4_10UnderscoreESZ_SZ_EEEEENS4_13SM90_TMA_LOADENS4_14ComposedLayoutINS4_7SwizzleILi3ELi4ELi3EEENS4_18smem_ptr_flag_bitsILi8EEENSV_INS5_IJNSA_ILi8EEESE_EEENS5_IJSE_SB_EEEEEEEvNS4_8identityES12_S1C_vS1D_EENS_8epilogue10collective18CollectiveEpilogueINS1F_23Sm100TmaWarpSpecializedILi4ELi2ELi64ELb0ELb0EEEJSG_NS5_IJNSV_ISE_SB_EENSV_INSA_ILi64EEESB_EEEEESH_SI_SH_SI_NS1F_6fusion15FusionCallbacksIS1J_NS1O_17LinearCombinationISH_fSH_fLNS_15FloatRoundStyleE2EEESG_S1N_JEEENS4_5SM1004TMEM4LOAD26SM100_TMEM_LOAD_32dp32b64xES12_NS13_INS14_ILi2ELi4ELi3EEES17_NSV_INS5_IJS18_S1L_EEENS5_IJS1L_SB_EEEEEEENS4_39AutoVectorizingCopyWithAssumedAlignmentILi128EEENS4_14SM90_TMA_STOREES22_S24_S24_EEEvvEEEEvNT_6ParamsE,"",@"SHT_CUDA_INFO"
	.sectionflags	@""
	.align	4


	//----- nvinfo : EIATTR_CUDA_API_VERSION
	.align		4
        /*0000*/ 	.byte	0x04, 0x37
        /*0002*/ 	.short	(.L_32 - .L_31)
.L_31:
        /*0004*/ 	.word	0x00000082


	//----- nvinfo : EIATTR_KPARAM_INFO
	.align		4
.L_32:
        /*0008*/ 	.byte	0x04, 0x17
        /*000a*/ 	.short	(.L_34 - .L_33)
.L_33:
        /*000c*/ 	.word	0x00000000
        /*0010*/ 	.short	0x0000
        /*0012*/ 	.short	0x0000
        /*0014*/ 	.byte	0x00, 0xf0, 0x01, 0x20


	//----- nvinfo : EIATTR_AT_ENTRY_FRAGMENTS
	.align		4
.L_34:
        /*0018*/ 	.byte	0x04, 0x4f
        /*001a*/ 	.short	(.L_36 - .L_35)


	//   ....[0]....
.L_35:
        /*001c*/ 	.word	0x00000006


	//----- nvinfo : EIATTR_RESERVED_SMEM_USED
	.align		4
.L_36:
        /*0020*/ 	.byte	0x01, 0x41
	.zero		2


	//----- nvinfo : EIATTR_SPARSE_MMA_MASK
	.align		4
        /*0024*/ 	.byte	0x03, 0x50
        /*0026*/ 	.short	0x0000


	//----- nvinfo : EIATTR_TCGEN05_1CTA_USED
	.align		4
        /*0028*/ 	.byte	0x01, 0x51
	.zero		2


	//----- nvinfo : EIATTR_MAXREG_COUNT
	.align		4
        /*002c*/ 	.byte	0x03, 0x1b
        /*002e*/ 	.short	0x00ff


	//----- nvinfo : EIATTR_NUM_BARRIERS
	.align		4
        /*0030*/ 	.byte	0x02, 0x4c
        /*0032*/ 	.byte	0x07
	.zero		1


	//----- nvinfo : EIATTR_EXTERNS
	.align		4
        /*0034*/ 	.byte	0x04, 0x0f
        /*0036*/ 	.short	(.L_38 - .L_37)


	//   ....[0]....
	.align		4
.L_37:
        /*0038*/ 	.word	index@(__assertfail)


	//----- nvinfo : EIATTR_MERCURY_ISA_VERSION
	.align		4
.L_38:
        /*003c*/ 	.byte	0x03, 0x5f
        /*003e*/ 	.short	0x0101


	//----- nvinfo : EIATTR_INT_WARP_WIDE_INSTR_OFFSETS
	.align		4
        /*0040*/ 	.byte	0x04, 0x31
        /*0042*/ 	.short	(.L_40 - .L_39)


	//   ....[0]....
.L_39:
        /*0044*/ 	.word	0x00001d80


	//   ....[1]....
        /*0048*/ 	.word	0x00003620


	//   ....[2]....
        /*004c*/ 	.word	0x00003640


	//   ....[3]....
        /*0050*/ 	.word	0x00003670


	//   ....[4]....
        /*0054*/ 	.word	0x00003fb0


	//   ....[5]....
        /*0058*/ 	.word	0x00004020


	//   ....[6]....
        /*005c*/ 	.word	0x00004100


	//   ....[7]....
        /*0060*/ 	.word	0x00004180


	//   ....[8]....
        /*0064*/ 	.word	0x00004290


	//   ....[9]....
        /*0068*/ 	.word	0x00004320


	//   ....[10]....
        /*006c*/ 	.word	0x00004500


	//   ....[11]....
        /*0070*/ 	.word	0x00004660


	//----- nvinfo : EIATTR_COOP_GROUP_MASK_REGIDS
	.align		4
.L_40:
        /*0074*/ 	.byte	0x04, 0x29
        /*0076*/ 	.short	(.L_42 - .L_41)


	//   ....[0]....
.L_41:
        /*0078*/ 	.word	0xffffffff


	//   ....[1]....
        /*007c*/ 	.word	0xffffffff


	//   ....[2]....
        /*0080*/ 	.word	0xffffffff


	//   ....[3]....
        /*0084*/ 	.word	0xffffffff


	//   ....[4]....
        /*0088*/ 	.word	0xffffffff


	//   ....[5]....
        /*008c*/ 	.word	0xffffffff


	//   ....[6]....
        /*0090*/ 	.word	0xffffffff


	//   ....[7]....
        /*0094*/ 	.word	0xffffffff


	//   ....[8]....
        /*0098*/ 	.word	0xffffffff


	//   ....[9]....
        /*009c*/ 	.word	0xffffffff


	//   ....[10]....
        /*00a0*/ 	.word	0xffffffff


	//   ....[11]....
        /*00a4*/ 	.word	0xffffffff


	//   ....[12]....
        /*00a8*/ 	.word	0xffffffff


	//----- nvinfo : EIATTR_COOP_GROUP_INSTR_OFFSETS
	.align		4
.L_42:
        /*00ac*/ 	.byte	0x04, 0x28
        /*00ae*/ 	.short	(.L_44 - .L_43)


	//   ....[0]....
.L_43:
        /*00b0*/ 	.word	0x00000090


	//   ....[1]....
        /*00b4*/ 	.word	0x000004d0


	//   ....[2]....
        /*00b8*/ 	.word	0x00000620


	//   ....[3]....
        /*00bc*/ 	.word	0x000007c0


	//   ....[4]....
        /*00c0*/ 	.word	0x000008c0


	//   ....[5]....
        /*00c4*/ 	.word	0x00000a30


	//   ....[6]....
        /*00c8*/ 	.word	0x00000b90


	//   ....[7]....
        /*00cc*/ 	.word	0x00001c60


	//   ....[8]....
        /*00d0*/ 	.word	0x000029b0


	//   ....[9]....
        /*00d4*/ 	.word	0x00002bc0


	//   ....[10]....
        /*00d8*/ 	.word	0x00002bf0


	//   ....[11]....
        /*00dc*/ 	.word	0x00003500


	//   ....[12]....
        /*00e0*/ 	.word	0x00003730


	//----- nvinfo : EIATTR_VRC_CTA_INIT_COUNT
	.align		4
.L_44:
        /*00e4*/ 	.byte	0x02, 0x4a
        /*00e6*/ 	.byte	0x80
	.zero		1


	//----- nvinfo : EIATTR_SYSCALL_OFFSETS
	.align		4
        /*00e8*/ 	.byte	0x04, 0x46
        /*00ea*/ 	.short	(.L_46 - .L_45)


	//   ....[0]....
.L_45:
        /*00ec*/ 	.word	0x000050d0


	//   ....[1]....
        /*00f0*/ 	.word	0x00005210


	//   ....[2]....
        /*00f4*/ 	.word	0x00005a70


	//   ....[3]....
        /*00f8*/ 	.word	0x00007090


	//   ....[4]....
        /*00fc*/ 	.word	0x00008640


	//   ....[5]....
        /*0100*/ 	.word	0x00009c10


	//----- nvinfo : EIATTR_MBARRIER_INSTR_OFFSETS
	.align		4
.L_46:
        /*0104*/ 	.byte	0x04, 0x39
        /*0106*/ 	.short	(.L_48 - .L_47)


	//   ....[0]....
.L_47:
        /*0108*/ 	.word	0x000005b0
        /*010c*/ 	.word	0x000000ff
        /*0110*/ 	.word	0x00000000
        /*0114*/ 	.short	0x0100
        /*0116*/ 	.byte	0x05
	.zero		1


	//   ....[1]....
        /*0118*/ 	.word	0x000005c0
        /*011c*/ 	.word	0x000000ff
        /*0120*/ 	.word	0x00000018
        /*0124*/ 	.short	0x0100
        /*0126*/ 	.byte	0x05
	.zero		1


	//   ....[2]....
        /*0128*/ 	.word	0x000005d0
        /*012c*/ 	.word	0x000000ff
        /*0130*/ 	.word	0x00000008
        /*0134*/ 	.short	0x0100
        /*0136*/ 	.byte	0x05
	.zero		1


	//   ....[3]....
        /*0138*/ 	.word	0x000005e0
        /*013c*/ 	.word	0x000000ff
        /*0140*/ 	.word	0x00000020
        /*0144*/ 	.short	0x0100
        /*0146*/ 	.byte	0x05
	.zero		1


	//   ....[4]....
        /*0148*/ 	.word	0x000005f0
        /*014c*/ 	.word	0x000000ff
        /*0150*/ 	.word	0x00000010
        /*0154*/ 	.short	0x0100
        /*0156*/ 	.byte	0x05
	.zero		1


	//   ....[5]....
        /*0158*/ 	.word	0x00000600
        /*015c*/ 	.word	0x000000ff
        /*0160*/ 	.word	0x00000028
        /*0164*/ 	.short	0x0100
        /*0166*/ 	.byte	0x05
	.zero		1


	//   ....[6]....
        /*0168*/ 	.word	0x00000730
        /*016c*/ 	.word	0x000000ff
        /*0170*/ 	.word	0x00000030
        /*0174*/ 	.short	0x0100
        /*0176*/ 	.byte	0x07
	.zero		1


	//   ....[7]....
        /*0178*/ 	.word	0x00000740
        /*017c*/ 	.word	0x000000ff
        /*0180*/ 	.word	0x00000050
        /*0184*/ 	.short	0x0100
        /*0186*/ 	.byte	0x07
	.zero		1


	//   ....[8]....
        /*0188*/ 	.word	0x00000750
        /*018c*/ 	.word	0x000000ff
        /*0190*/ 	.word	0x00000038
        /*0194*/ 	.short	0x0100
        /*0196*/ 	.byte	0x07
	.zero		1


	//   ....[9]....
        /*0198*/ 	.word	0x00000760
        /*019c*/ 	.word	0x000000ff
        /*01a0*/ 	.word	0x00000058
        /*01a4*/ 	.short	0x0100
        /*01a6*/ 	.byte	0x07
	.zero		1


	//   ....[10]....
        /*01a8*/ 	.word	0x00000770
        /*01ac*/ 	.word	0x000000ff
        /*01b0*/ 	.word	0x00000040
        /*01b4*/ 	.short	0x0100
        /*01b6*/ 	.byte	0x07
	.zero		1


	//   ....[11]....
        /*01b8*/ 	.word	0x00000780
        /*01bc*/ 	.word	0x000000ff
        /*01c0*/ 	.word	0x00000060
        /*01c4*/ 	.short	0x0100
        /*01c6*/ 	.byte	0x07
	.zero		1


	//   ....[12]....
        /*01c8*/ 	.word	0x00000790
        /*01cc*/ 	.word	0x000000ff
        /*01d0*/ 	.word	0x00000048
        /*01d4*/ 	.short	0x0100
        /*01d6*/ 	.byte	0x07
	.zero		1


	//   ....[13]....
        /*01d8*/ 	.word	0x000007a0
        /*01dc*/ 	.word	0x000000ff
        /*01e0*/ 	.word	0x00000068
        /*01e4*/ 	.short	0x0100
        /*01e6*/ 	.byte	0x07
	.zero		1


	//   ....[14]....
        /*01e8*/ 	.word	0x00000890
        /*01ec*/ 	.word	0x000000ff
        /*01f0*/ 	.word	0x00000070
        /*01f4*/ 	.short	0x0100
        /*01f6*/ 	.byte	0x05
	.zero		1


	//   ....[15]....
        /*01f8*/ 	.word	0x000008a0
        /*01fc*/ 	.word	0x000000ff
        /*0200*/ 	.word	0x00000078
        /*0204*/ 	.short	0x0100
        /*0206*/ 	.byte	0x05
	.zero		1


	//   ....[16]....
        /*0208*/ 	.word	0x000009e0
        /*020c*/ 	.word	0x000000ff
        /*0210*/ 	.word	0x00000080
        /*0214*/ 	.short	0x0100
        /*0216*/ 	.byte	0x05
	.zero		1


	//   ....[17]....
        /*0218*/ 	.word	0x000009f0
        /*021c*/ 	.word	0x000000ff
        /*0220*/ 	.word	0x00000090
        /*0224*/ 	.short	0x0100
        /*0226*/ 	.byte	0x05
	.zero		1


	//   ....[18]....
        /*0228*/ 	.word	0x00000a00
        /*022c*/ 	.word	0x000000ff
        /*0230*/ 	.word	0x00000088
        /*0234*/ 	.short	0x0100
        /*0236*/ 	.byte	0x05
	.zero		1


	//   ....[19]....
        /*0238*/ 	.word	0x00000a10
        /*023c*/ 	.word	0x000000ff
        /*0240*/ 	.word	0x00000098
        /*0244*/ 	.short	0x0100
        /*0246*/ 	.byte	0x05
	.zero		1


	//   ....[20]....
        /*0248*/ 	.word	0x00000b40
        /*024c*/ 	.word	0x000000ff
        /*0250*/ 	.word	0x000000a0
        /*0254*/ 	.short	0x0100
        /*0256*/ 	.byte	0x07
	.zero		1


	//   ....[21]....
        /*0258*/ 	.word	0x00000b50
        /*025c*/ 	.word	0x000000ff
        /*0260*/ 	.word	0x000000b0
        /*0264*/ 	.short	0x0100
        /*0266*/ 	.byte	0x07
	.zero		1


	//   ....[22]....
        /*0268*/ 	.word	0x00000b60
        /*026c*/ 	.word	0x000000ff
        /*0270*/ 	.word	0x000000a8
        /*0274*/ 	.short	0x0100
        /*0276*/ 	.byte	0x07
	.zero		1


	//   ....[23]....
        /*0278*/ 	.word	0x00000b70
        /*027c*/ 	.word	0x000000ff
        /*0280*/ 	.word	0x000000b8
        /*0284*/ 	.short	0x0100
        /*0286*/ 	.byte	0x07
	.zero		1


	//   ....[24]....
        /*0288*/ 	.word	0x00000c60
        /*028c*/ 	.word	0x000000ff
        /*0290*/ 	.word	0x000000c0
        /*0294*/ 	.short	0x0100
        /*0296*/ 	.byte	0x05
	.zero		1


	//   ....[25]....
        /*0298*/ 	.word	0x00000c70
        /*029c*/ 	.word	0x000000ff
        /*02a0*/ 	.word	0x000000d0
        /*02a4*/ 	.short	0x0100
        /*02a6*/ 	.byte	0x05
	.zero		1


	//   ....[26]....
        /*02a8*/ 	.word	0x00000c80
        /*02ac*/ 	.word	0x000000ff
        /*02b0*/ 	.word	0x000000c8
        /*02b4*/ 	.short	0x0100
        /*02b6*/ 	.byte	0x05
	.zero		1


	//   ....[27]....
        /*02b8*/ 	.word	0x00000c90
        /*02bc*/ 	.word	0x000000ff
        /*02c0*/ 	.word	0x000000d8
        /*02c4*/ 	.short	0x0100
        /*02c6*/ 	.byte	0x05
	.zero		1


	//   ....[28]....
        /*02c8*/ 	.word	0x00001560
        /*02cc*/ 	.word	0x00000003
        /*02d0*/ 	.word	0x000000d0
        /*02d4*/ 	.short	0x010a
        /*02d6*/ 	.byte	0xff
	.zero		1


	//   ....[29]....
        /*02d8*/ 	.word	0x00001590
        /*02dc*/ 	.word	0x00000003
        /*02e0*/ 	.word	0x000000c0
        /*02e4*/ 	.short	0x0101
        /*02e6*/ 	.byte	0xff
	.zero		1


	//   ....[30]....
        /*02e8*/ 	.word	0x00001660
        /*02ec*/ 	.word	0x000000ff
        /*02f0*/ 	.word	0x00000018
        /*02f4*/ 	.short	0x010a
        /*02f6*/ 	.byte	0x08
	.zero		1


	//   ....[31]....
        /*02f8*/ 	.word	0x00001700
        /*02fc*/ 	.word	0x000000ff
        /*0300*/ 	.word	0x00000018
        /*0304*/ 	.short	0x010a
        /*0306*/ 	.byte	0x21
	.zero		1


	//   ....[32]....
        /*0308*/ 	.word	0x00001850
        /*030c*/ 	.word	0x000000ff
        /*0310*/ 	.word	0x00000018
        /*0314*/ 	.short	0x010a
        /*0316*/ 	.byte	0x08
	.zero		1


	//   ....[33]....
        /*0318*/ 	.word	0x00001960
        /*031c*/ 	.word	0x000000ff
        /*0320*/ 	.word	0x00000078
        /*0324*/ 	.short	0x0101
        /*0326*/ 	.byte	0x04
	.zero		1


	//   ....[34]....
        /*0328*/ 	.word	0x00001980
        /*032c*/ 	.word	0x000000ff
        /*0330*/ 	.word	0x00000018
        /*0334*/ 	.short	0x010a
        /*0336*/ 	.byte	0x08
	.zero		1


	//   ....[35]....
        /*0338*/ 	.word	0x00001a00
        /*033c*/ 	.word	0x000000ff
        /*0340*/ 	.word	0x00000018
        /*0344*/ 	.short	0x010a
        /*0346*/ 	.byte	0x11
	.zero		1


	//   ....[36]....
        /*0348*/ 	.word	0x00001b50
        /*034c*/ 	.word	0x000000ff
        /*0350*/ 	.word	0x00000018
        /*0354*/ 	.short	0x010a
        /*0356*/ 	.byte	0x08
	.zero		1


	//   ....[37]....
        /*0358*/ 	.word	0x00001c90
        /*035c*/ 	.word	0x00000002
        /*0360*/ 	.word	0x00000080
        /*0364*/ 	.short	0x010a
        /*0366*/ 	.byte	0xff
	.zero		1


	//   ....[38]....
        /*0368*/ 	.word	0x00001d50
        /*036c*/ 	.word	0x00000002
        /*0370*/ 	.word	0x00000000
        /*0374*/ 	.short	0x0101
        /*0376*/ 	.byte	0xff
	.zero		1


	//   ....[39]....
        /*0378*/ 	.word	0x000022b0
        /*037c*/ 	.word	0x000000ff
        /*0380*/ 	.word	0x00000000
        /*0384*/ 	.short	0x010a
        /*0386*/ 	.byte	0x05
	.zero		1


	//   ....[40]....
        /*0388*/ 	.word	0x00002340
        /*038c*/ 	.word	0x000000ff
        /*0390*/ 	.word	0x00000000
        /*0394*/ 	.short	0x010a
        /*0396*/ 	.byte	0x05
	.zero		1


	//   ....[41]....
        /*0398*/ 	.word	0x000023e0
        /*039c*/ 	.word	0x00000000
        /*03a0*/ 	.word	0x00000000
        /*03a4*/ 	.short	0x010a
        /*03a6*/ 	.byte	0xff
	.zero		1


	//   ....[42]....
        /*03a8*/ 	.word	0x00002500
        /*03ac*/ 	.word	0x00000000
        /*03b0*/ 	.word	0x000000c0
        /*03b4*/ 	.short	0x010a
        /*03b6*/ 	.byte	0xff
	.zero		1


	//   ....[43]....
        /*03b8*/ 	.word	0x00002560
        /*03bc*/ 	.word	0x00000004
        /*03c0*/ 	.word	0x00000000
        /*03c4*/ 	.short	0x0101
        /*03c6*/ 	.byte	0xff
	.zero		1


	//   ....[44]....
        /*03c8*/ 	.word	0x00002580
        /*03cc*/ 	.word	0x000000ff
        /*03d0*/ 	.word	0x00000090
        /*03d4*/ 	.short	0x010a
        /*03d6*/ 	.byte	0x05
	.zero		1


	//   ....[45]....
        /*03d8*/ 	.word	0x000026a0
        /*03dc*/ 	.word	0x00000000
        /*03e0*/ 	.word	0x00000080
        /*03e4*/ 	.short	0x010a
        /*03e6*/ 	.byte	0xff
	.zero		1


	//   ....[46]....
        /*03e8*/ 	.word	0x000027b0
        /*03ec*/ 	.word	0x00000000
        /*03f0*/ 	.word	0x00000000
        /*03f4*/ 	.short	0x0101
        /*03f6*/ 	.byte	0xff
	.zero		1


	//   ....[47]....
        /*03f8*/ 	.word	0x00002840
        /*03fc*/ 	.word	0x000000ff
        /*0400*/ 	.word	0x00000090
        /*0404*/ 	.short	0x0106
        /*0406*/ 	.byte	0x05
	.zero		1


	//   ....[48]....
        /*0408*/ 	.word	0x00002860
        /*040c*/ 	.word	0x000000ff
        /*0410*/ 	.word	0x00000090
        /*0414*/ 	.short	0x010a
        /*0416*/ 	.byte	0x05
	.zero		1


	//   ....[49]....
        /*0418*/ 	.word	0x000028f0
        /*041c*/ 	.word	0x000000ff
        /*0420*/ 	.word	0x00000090
        /*0424*/ 	.short	0x0106
        /*0426*/ 	.byte	0x04
	.zero		1


	//   ....[50]....
        /*0428*/ 	.word	0x00002930
        /*042c*/ 	.word	0x00000000
        /*0430*/ 	.word	0x00000090
        /*0434*/ 	.short	0x010a
        /*0436*/ 	.byte	0xff
	.zero		1


	//   ....[51]....
        /*0438*/ 	.word	0x00002e70
        /*043c*/ 	.word	0x00000000
        /*0440*/ 	.word	0x00000080
        /*0444*/ 	.short	0x010a
        /*0446*/ 	.byte	0xff
	.zero		1


	//   ....[52]....
        /*0448*/ 	.word	0x00002f80
        /*044c*/ 	.word	0x00000003
        /*0450*/ 	.word	0x00000000
        /*0454*/ 	.short	0x0101
        /*0456*/ 	.byte	0xff
	.zero		1


	//   ....[53]....
        /*0458*/ 	.word	0x00002f90
        /*045c*/ 	.word	0x000000ff
        /*0460*/ 	.word	0x00000000
        /*0464*/ 	.short	0x010a
        /*0466*/ 	.byte	0x06
	.zero		1


	//   ....[54]....
        /*0468*/ 	.word	0x00002fb0
        /*046c*/ 	.word	0x000000ff
        /*0470*/ 	.word	0x000000b0
        /*0474*/ 	.short	0x010a
        /*0476*/ 	.byte	0x07
	.zero		1


	//   ....[55]....
        /*0478*/ 	.word	0x00003080
        /*047c*/ 	.word	0x000000ff
        /*0480*/ 	.word	0x00000000
        /*0484*/ 	.short	0x010a
        /*0486*/ 	.byte	0x06
	.zero		1


	//   ....[56]....
        /*0488*/ 	.word	0x000031b0
        /*048c*/ 	.word	0x000000ff
        /*0490*/ 	.word	0x00000000
        /*0494*/ 	.short	0x010a
        /*0496*/ 	.byte	0x1a
	.zero		1


	//   ....[57]....
        /*0498*/ 	.word	0x00003450
        /*049c*/ 	.word	0x000000ff
        /*04a0*/ 	.word	0x00000000
        /*04a4*/ 	.short	0x010a
        /*04a6*/ 	.byte	0x06
	.zero		1


	//   ....[58]....
        /*04a8*/ 	.word	0x000034e0
        /*04ac*/ 	.word	0x000000ff
        /*04b0*/ 	.word	0x00000000
        /*04b4*/ 	.short	0x010a
        /*04b6*/ 	.byte	0x07
	.zero		1


	//   ....[59]....
        /*04b8*/ 	.word	0x00003960
        /*04bc*/ 	.word	0x00000000
        /*04c0*/ 	.word	0x00000080
        /*04c4*/ 	.short	0x010a
        /*04c6*/ 	.byte	0xff
	.zero		1


	//   ....[60]....
        /*04c8*/ 	.word	0x00003a20
        /*04cc*/ 	.word	0x00000000
        /*04d0*/ 	.word	0x00000000
        /*04d4*/ 	.short	0x0101
        /*04d6*/ 	.byte	0xff
	.zero		1


	//   ....[61]....
        /*04d8*/ 	.word	0x00003d40
        /*04dc*/ 	.word	0x000000ff
        /*04e0*/ 	.word	0x00000078
        /*04e4*/ 	.short	0x010a
        /*04e6*/ 	.byte	0x07
	.zero		1


	//   ....[62]....
        /*04e8*/ 	.word	0x00003f30
        /*04ec*/ 	.word	0x000000ff
        /*04f0*/ 	.word	0x00000050
        /*04f4*/ 	.short	0x010a
        /*04f6*/ 	.byte	0x07
	.zero		1


	//   ....[63]....
        /*04f8*/ 	.word	0x000040a0
        /*04fc*/ 	.word	0x000000ff
        /*0500*/ 	.word	0x00000030
        /*0504*/ 	.short	0x010b
        /*0506*/ 	.byte	0x07
	.zero		1


	//   ....[64]....
        /*0508*/ 	.word	0x000040b0
        /*050c*/ 	.word	0x000000ff
        /*0510*/ 	.word	0x00000000
        /*0514*/ 	.short	0x0101
        /*0516*/ 	.byte	0x08
	.zero		1


	//   ....[65]....
        /*0518*/ 	.word	0x000040d0
        /*051c*/ 	.word	0x000000ff
        /*0520*/ 	.word	0x00000058
        /*0524*/ 	.short	0x010a
        /*0526*/ 	.byte	0x07
	.zero		1


	//   ....[66]....
        /*0528*/ 	.word	0x00004230
        /*052c*/ 	.word	0x000000ff
        /*0530*/ 	.word	0x00000038
        /*0534*/ 	.short	0x010b
        /*0536*/ 	.byte	0x07
	.zero		1


	//   ....[67]....
        /*0538*/ 	.word	0x00004240
        /*053c*/ 	.word	0x000000ff
        /*0540*/ 	.word	0x00000000
        /*0544*/ 	.short	0x0101
        /*0546*/ 	.byte	0x08
	.zero		1


	//   ....[68]....
        /*0548*/ 	.word	0x00004250
        /*054c*/ 	.word	0x000000ff
        /*0550*/ 	.word	0x00000060
        /*0554*/ 	.short	0x010a
        /*0556*/ 	.byte	0x07
	.zero		1


	//   ....[69]....
        /*0558*/ 	.word	0x000043f0
        /*055c*/ 	.word	0x000000ff
        /*0560*/ 	.word	0x00000040
        /*0564*/ 	.short	0x010b
        /*0566*/ 	.byte	0x07
	.zero		1


	//   ....[70]....
        /*0568*/ 	.word	0x00004460
        /*056c*/ 	.word	0x000000ff
        /*0570*/ 	.word	0x00000000
        /*0574*/ 	.short	0x0101
        /*0576*/ 	.byte	0x08
	.zero		1


	//   ....[71]....
        /*0578*/ 	.word	0x00004490
        /*057c*/ 	.word	0x000000ff
        /*0580*/ 	.word	0x00000068
        /*0584*/ 	.short	0x010a
        /*0586*/ 	.byte	0x07
	.zero		1


	//   ....[72]....
        /*0588*/ 	.word	0x000046a0
        /*058c*/ 	.word	0x000000ff
        /*0590*/ 	.word	0x00000048
        /*0594*/ 	.short	0x010b
        /*0596*/ 	.byte	0x07
	.zero		1


	//   ....[73]....
        /*0598*/ 	.word	0x000046c0
        /*059c*/ 	.word	0x000000ff
        /*05a0*/ 	.word	0x00000000
        /*05a4*/ 	.short	0x0101
        /*05a6*/ 	.byte	0x0d
	.zero		1


	//   ....[74]....
        /*05a8*/ 	.word	0x000046f0
        /*05ac*/ 	.word	0x000000ff
        /*05b0*/ 	.word	0x00000050
        /*05b4*/ 	.short	0x010a
        /*05b6*/ 	.byte	0x07
	.zero		1


	//   ....[75]....
        /*05b8*/ 	.word	0x00004710
        /*05bc*/ 	.word	0x000000ff
        /*05c0*/ 	.word	0x00000058
        /*05c4*/ 	.short	0x010a
        /*05c6*/ 	.byte	0x07
	.zero		1


	//   ....[76]....
        /*05c8*/ 	.word	0x00004730
        /*05cc*/ 	.word	0x000000ff
        /*05d0*/ 	.word	0x00000060
        /*05d4*/ 	.short	0x010a
        /*05d6*/ 	.byte	0x07
	.zero		1


	//   ....[77]....
        /*05d8*/ 	.word	0x00004770
        /*05dc*/ 	.word	0x00000000
        /*05e0*/ 	.word	0x00000068
        /*05e4*/ 	.short	0x010a
        /*05e6*/ 	.byte	0xff
	.zero		1


	//   ....[78]....
        /*05e8*/ 	.word	0x00004aa0
        /*05ec*/ 	.word	0x00000000
        /*05f0*/ 	.word	0x00000080
        /*05f4*/ 	.short	0x010a
        /*05f6*/ 	.byte	0xff
	.zero		1


	//   ....[79]....
        /*05f8*/ 	.word	0x00004bb0
        /*05fc*/ 	.word	0x00000000
        /*0600*/ 	.word	0x00000000
        /*0604*/ 	.short	0x0101
        /*0606*/ 	.byte	0xff
	.zero		1


	//   ....[80]....
        /*0608*/ 	.word	0x00005610
        /*060c*/ 	.word	0x00000003
        /*0610*/ 	.word	0x00000030
        /*0614*/ 	.short	0x010a
        /*0616*/ 	.byte	0xff
	.zero		1


	//   ....[81]....
        /*0618*/ 	.word	0x00005650
        /*061c*/ 	.word	0x000000c1
        /*0620*/ 	.word	0x000000a0
        /*0624*/ 	.short	0x010a
        /*0626*/ 	.byte	0xff
	.zero		1


	//   ....[82]....
        /*0628*/ 	.word	0x00005780
        /*062c*/ 	.word	0x00000003
        /*0630*/ 	.word	0x00000030
        /*0634*/ 	.short	0x010a
        /*0636*/ 	.byte	0xff
	.zero		1


	//   ....[83]....
        /*0638*/ 	.word	0x000058e0
        /*063c*/ 	.word	0x00000000
        /*0640*/ 	.word	0x00000000
        /*0644*/ 	.short	0x0101
        /*0646*/ 	.byte	0xff
	.zero		1


	//   ....[84]....
        /*0648*/ 	.word	0x00005940
        /*064c*/ 	.word	0x000000c1
        /*0650*/ 	.word	0x000000a0
        /*0654*/ 	.short	0x010a
        /*0656*/ 	.byte	0xff
	.zero		1


	//   ....[85]....
        /*0658*/ 	.word	0x00006cf0
        /*065c*/ 	.word	0x000000cc
        /*0660*/ 	.word	0x00000030
        /*0664*/ 	.short	0x010a
        /*0666*/ 	.byte	0xff
	.zero		1


	//   ....[86]....
        /*0668*/ 	.word	0x00006dc0
        /*066c*/ 	.word	0x000000cc
        /*0670*/ 	.word	0x00000030
        /*0674*/ 	.short	0x010a
        /*0676*/ 	.byte	0xff
	.zero		1


	//   ....[87]....
        /*0678*/ 	.word	0x00006f00
        /*067c*/ 	.word	0x00000003
        /*0680*/ 	.word	0x00000000
        /*0684*/ 	.short	0x0101
        /*0686*/ 	.byte	0xff
	.zero		1


	//   ....[88]....
        /*0688*/ 	.word	0x000082a0
        /*068c*/ 	.word	0x00000000
        /*0690*/ 	.word	0x00000030
        /*0694*/ 	.short	0x010a
        /*0696*/ 	.byte	0xff
	.zero		1


	//   ....[89]....
        /*0698*/ 	.word	0x00008370
        /*069c*/ 	.word	0x00000000
        /*06a0*/ 	.word	0x00000030
        /*06a4*/ 	.short	0x010a
        /*06a6*/ 	.byte	0xff
	.zero		1


	//   ....[90]....
        /*06a8*/ 	.word	0x000084d0
        /*06ac*/ 	.word	0x00000000
        /*06b0*/ 	.word	0x00000000
        /*06b4*/ 	.short	0x0101
        /*06b6*/ 	.byte	0xff
	.zero		1


	//   ....[91]....
        /*06b8*/ 	.word	0x00009880
        /*06bc*/ 	.word	0x00000000
        /*06c0*/ 	.word	0x00000030
        /*06c4*/ 	.short	0x010a
        /*06c6*/ 	.byte	0xff
	.zero		1


	//   ....[92]....
        /*06c8*/ 	.word	0x00009950
        /*06cc*/ 	.word	0x00000000
        /*06d0*/ 	.word	0x00000030
        /*06d4*/ 	.short	0x010a
        /*06d6*/ 	.byte	0xff
	.zero		1


	//   ....[93]....
        /*06d8*/ 	.word	0x00009ab0
        /*06dc*/ 	.word	0x00000000
        /*06e0*/ 	.word	0x00000000
        /*06e4*/ 	.short	0x0101
        /*06e6*/ 	.byte	0xff
	.zero		1


	//   ....[94]....
        /*06e8*/ 	.word	0x00009fa0
        /*06ec*/ 	.word	0x000000ff
        /*06f0*/ 	.word	0x00000000
        /*06f4*/ 	.short	0x0101
        /*06f6*/ 	.byte	0x05
	.zero		1


	//   ....[95]....
        /*06f8*/ 	.word	0x0000af20
        /*06fc*/ 	.word	0x00000003
        /*0700*/ 	.word	0x000000d0
        /*0704*/ 	.short	0x010a
        /*0706*/ 	.byte	0xff
	.zero		1


	//   ....[96]....
        /*0708*/ 	.word	0x0000af80
        /*070c*/ 	.word	0x00000002
        /*0710*/ 	.word	0x00000018
        /*0714*/ 	.short	0x010a
        /*0716*/ 	.byte	0xff
	.zero		1


	//   ....[97]....
        /*0718*/ 	.word	0x0000afe0
        /*071c*/ 	.word	0x00000002
        /*0720*/ 	.word	0x00000018
        /*0724*/ 	.short	0x010a
        /*0726*/ 	.byte	0xff
	.zero		1


	//   ....[98]....
        /*0728*/ 	.word	0x0000b030
        /*072c*/ 	.word	0x00000002
        /*0730*/ 	.word	0x00000080
        /*0734*/ 	.short	0x010a
        /*0736*/ 	.byte	0xff
	.zero		1


	//   ....[99]....
        /*0738*/ 	.word	0x0000b090
        /*073c*/ 	.word	0x00000000
        /*0740*/ 	.word	0x00000000
        /*0744*/ 	.short	0x010a
        /*0746*/ 	.byte	0xff
	.zero		1


	//   ....[100]....
        /*0748*/ 	.word	0x0000b0f0
        /*074c*/ 	.word	0x00000000
        /*0750*/ 	.word	0x00000000
        /*0754*/ 	.short	0x010a
        /*0756*/ 	.byte	0xff
	.zero		1


	//   ....[101]....
        /*0758*/ 	.word	0x0000b140
        /*075c*/ 	.word	0x00000000
        /*0760*/ 	.word	0x000000c0
        /*0764*/ 	.short	0x010a
        /*0766*/ 	.byte	0xff
	.zero		1


	//   ....[102]....
        /*0768*/ 	.word	0x0000b1a0
        /*076c*/ 	.word	0x00000000
        /*0770*/ 	.word	0x00000090
        /*0774*/ 	.short	0x010a
        /*0776*/ 	.byte	0xff
	.zero		1


	//   ....[103]....
        /*0778*/ 	.word	0x0000b1f0
        /*077c*/ 	.word	0x00000000
        /*0780*/ 	.word	0x00000080
        /*0784*/ 	.short	0x010a
        /*0786*/ 	.byte	0xff
	.zero		1


	//   ....[104]....
        /*0788*/ 	.word	0x0000b250
        /*078c*/ 	.word	0x00000000
        /*0790*/ 	.word	0x00000090
        /*0794*/ 	.short	0x010a
        /*0796*/ 	.byte	0xff
	.zero		1


	//   ....[105]....
        /*0798*/ 	.word	0x0000b2a0
        /*079c*/ 	.word	0x00000000
        /*07a0*/ 	.word	0x00000080
        /*07a4*/ 	.short	0x010a
        /*07a6*/ 	.byte	0xff
	.zero		1


	//   ....[106]....
        /*07a8*/ 	.word	0x0000b300
        /*07ac*/ 	.word	0x00000003
        /*07b0*/ 	.word	0x000000b0
        /*07b4*/ 	.short	0x010a
        /*07b6*/ 	.byte	0xff
	.zero		1


	//   ....[107]....
        /*07b8*/ 	.word	0x0000b360
        /*07bc*/ 	.word	0x00000000
        /*07c0*/ 	.word	0x00000000
        /*07c4*/ 	.short	0x010a
        /*07c6*/ 	.byte	0xff
	.zero		1


	//   ....[108]....
        /*07c8*/ 	.word	0x0000b3c0
        /*07cc*/ 	.word	0x00000000
        /*07d0*/ 	.word	0x00000000
        /*07d4*/ 	.short	0x010a
        /*07d6*/ 	.byte	0xff
	.zero		1


	//   ....[109]....
        /*07d8*/ 	.word	0x0000b420
        /*07dc*/ 	.word	0x00000000
        /*07e0*/ 	.word	0x00000000
        /*07e4*/ 	.short	0x010a
        /*07e6*/ 	.byte	0xff
	.zero		1


	//   ....[110]....
        /*07e8*/ 	.word	0x0000b470
        /*07ec*/ 	.word	0x00000000
        /*07f0*/ 	.word	0x00000080
        /*07f4*/ 	.short	0x010a
        /*07f6*/ 	.byte	0xff
	.zero		1


	//   ....[111]....
        /*07f8*/ 	.word	0x0000b4d0
        /*07fc*/ 	.word	0x00000000
        /*0800*/ 	.word	0x00000078
        /*0804*/ 	.short	0x010a
        /*0806*/ 	.byte	0xff
	.zero		1


	//   ....[112]....
        /*0808*/ 	.word	0x0000b530
        /*080c*/ 	.word	0x00000003
        /*0810*/ 	.word	0x00000050
        /*0814*/ 	.short	0x010a
        /*0816*/ 	.byte	0xff
	.zero		1


	//   ....[113]....
        /*0818*/ 	.word	0x0000b590
        /*081c*/ 	.word	0x00000003
        /*0820*/ 	.word	0x00000058
        /*0824*/ 	.short	0x010a
        /*0826*/ 	.byte	0xff
	.zero		1


	//   ....[114]....
        /*0828*/ 	.word	0x0000b5f0
        /*082c*/ 	.word	0x00000003
        /*0830*/ 	.word	0x00000060
        /*0834*/ 	.short	0x010a
        /*0836*/ 	.byte	0xff
	.zero		1


	//   ....[115]....
        /*0838*/ 	.word	0x0000b650
        /*083c*/ 	.word	0x00000003
        /*0840*/ 	.word	0x00000068
        /*0844*/ 	.short	0x010a
        /*0846*/ 	.byte	0xff
	.zero		1


	//   ....[116]....
        /*0848*/ 	.word	0x0000b6b0
        /*084c*/ 	.word	0x00000000
        /*0850*/ 	.word	0x00000050
        /*0854*/ 	.short	0x010a
        /*0856*/ 	.byte	0xff
	.zero		1


	//   ....[117]....
        /*0858*/ 	.word	0x0000b710
        /*085c*/ 	.word	0x00000000
        /*0860*/ 	.word	0x00000058
        /*0864*/ 	.short	0x010a
        /*0866*/ 	.byte	0xff
	.zero		1


	//   ....[118]....
        /*0868*/ 	.word	0x0000b770
        /*086c*/ 	.word	0x00000000
        /*0870*/ 	.word	0x00000060
        /*0874*/ 	.short	0x010a
        /*0876*/ 	.byte	0xff
	.zero		1


	//   ....[119]....
        /*0878*/ 	.word	0x0000b7c0
        /*087c*/ 	.word	0x00000000
        /*0880*/ 	.word	0x00000080
        /*0884*/ 	.short	0x010a
        /*0886*/ 	.byte	0xff
	.zero		1


	//   ....[120]....
        /*0888*/ 	.word	0x0000b810
        /*088c*/ 	.word	0x00000003
        /*0890*/ 	.word	0x00000030
        /*0894*/ 	.short	0x010a
        /*0896*/ 	.byte	0xff
	.zero		1


	//   ....[121]....
        /*0898*/ 	.word	0x0000b860
        /*089c*/ 	.word	0x000000c1
        /*08a0*/ 	.word	0x000000a0
        /*08a4*/ 	.short	0x010a
        /*08a6*/ 	.byte	0xff
	.zero		1


	//   ....[122]....
        /*08a8*/ 	.word	0x0000b8b0
        /*08ac*/ 	.word	0x000000cc
        /*08b0*/ 	.word	0x00000030
        /*08b4*/ 	.short	0x010a
        /*08b6*/ 	.byte	0xff
	.zero		1


	//   ....[123]....
        /*08b8*/ 	.word	0x0000b900
        /*08bc*/ 	.word	0x00000000
        /*08c0*/ 	.word	0x00000030
        /*08c4*/ 	.short	0x010a
        /*08c6*/ 	.byte	0xff
	.zero		1


	//   ....[124]....
        /*08c8*/ 	.word	0x0000b950
        /*08cc*/ 	.word	0x00000000
        /*08d0*/ 	.word	0x00000030
        /*08d4*/ 	.short	0x010a
        /*08d6*/ 	.byte	0xff
	.zero		1


	//----- nvinfo : EIATTR_NUM_MBARRIERS
	.align		4
.L_48:
        /*08d8*/ 	.byte	0x03, 0x38
        /*08da*/ 	.short	0x001c


	//----- nvinfo : EIATTR_EXIT_INSTR_OFFSETS
	.align		4
        /*08dc*/ 	.byte	0x04, 0x1c
        /*08de*/ 	.short	(.L_50 - .L_49)


	//   ....[0]....
.L_49:
        /*08e0*/ 	.word	0x00002410


	//   ....[1]....
        /*08e4*/ 	.word	0x00002900


	//   ....[2]....
        /*08e8*/ 	.word	0x00002960


	//   ....[3]....
        /*08ec*/ 	.word	0x00003740


	//   ....[4]....
        /*08f0*/ 	.word	0x000047a0


	//   ....[5]....
        /*08f4*/ 	.word	0x000047e0


	//   ....[6]....
        /*08f8*/ 	.word	0x0000af10


	//----- nvinfo : EIATTR_MAX_THREADS
	.align		4
.L_50:
        /*08fc*/ 	.byte	0x04, 0x05
        /*08fe*/ 	.short	(.L_52 - .L_51)
.L_51:
        /*0900*/ 	.word	0x00000100
        /*0904*/ 	.word	0x00000001
        /*0908*/ 	.word	0x00000001


	//----- nvinfo : EIATTR_CRS_STACK_SIZE
	.align		4
.L_52:
        /*090c*/ 	.byte	0x04, 0x1e
        /*090e*/ 	.short	(.L_54 - .L_53)
.L_53:
        /*0910*/ 	.word	0x00000000


	//----- nvinfo : EIATTR_CBANK_PARAM_SIZE
	.align		4
.L_54:
        /*0914*/ 	.byte	0x03, 0x19
        /*0916*/ 	.short	0x0800


	//----- nvinfo : EIATTR_PARAM_CBANK
	.align		4
        /*0918*/ 	.byte	0x04, 0x0a
        /*091a*/ 	.short	(.L_56 - .L_55)
	.align		4
.L_55:
        /*091c*/ 	.word	index@(.nv.constant0._ZN7cutlass13device_kernelINS_4gemm6kernel13GemmUniversalIN4cute5tupleIJiiiiEEENS1_10collective13CollectiveMmaINS1_35MainloopSm100TmaUmmaWarpSpecializedILi3ELi2ELi2ENS5_IJNS4_1CILi1EEESB_SB_EEEEENS5_IJNSA_ILi128EEENSA_ILi256EEESE_EEENS_12float_e4m3_tENS5_IJlSB_lEEESH_SI_NS4_8TiledMMAINS4_8MMA_AtomIJNS4_10MMA_TraitsINS4_19SM100_MMA_F8F6F4_SSEJSH_SH_fSE_SF_NS4_17integral_constantINS4_4UMMA5MajorELSP_0EEESQ_NSN_INSO_7ScaleInELSR_0EEESS_EEEEEENS4_6LayoutISC_NS5_IJNSA_ILi0EEESW_SW_EEEEENS5_IJNS4_10UnderscoreESZ_SZ_EEEEENS4_13SM90_TMA_LOADENS4_14ComposedLayoutINS4_7SwizzleILi3ELi4ELi3EEENS4_18smem_ptr_flag_bitsILi8EEENSV_INS5_IJNSA_ILi8EEESE_EEENS5_IJSE_SB_EEEEEEEvNS4_8identityES12_S1C_vS1D_EENS_8epilogue10collective18CollectiveEpilogueINS1F_23Sm100TmaWarpSpecializedILi4ELi2ELi64ELb0ELb0EEEJSG_NS5_IJNSV_ISE_SB_EENSV_INSA_ILi64EEESB_EEEEESH_SI_SH_SI_NS1F_6fusion15FusionCallbacksIS1J_NS1O_17LinearCombinationISH_fSH_fLNS_15FloatRoundStyleE2EEESG_S1N_JEEENS4_5SM1004TMEM4LOAD26SM100_TMEM_LOAD_32dp32b64xES12_NS13_INS14_ILi2ELi4ELi3EEES17_NSV_INS5_IJS18_S1L_EEENS5_IJS1L_SB_EEEEEEENS4_39AutoVectorizingCopyWithAssumedAlignmentILi128EEENS4_14SM90_TMA_STOREES22_S24_S24_EEEvvEEEEvNT_6ParamsE)
        /*0920*/ 	.short	0x0380
        /*0922*/ 	.short	0x0800


	//----- nvinfo : EIATTR_SW_WAR
	.align		4
.L_56:
        /*0924*/ 	.byte	0x04, 0x36
        /*0926*/ 	.short	(.L_58 - .L_57)
.L_57:
        /*0928*/ 	.word	0x00000008
.L_58:


//--------------------- .nv.callgraph             --------------------------
	.section	.nv.callgraph,"",@"SHT_CUDA_CALLGRAPH"
	.align	4
	.sectionentsize	8
	.align		4
        /*0000*/ 	.word	0x00000000
	.align		4
        /*0004*/ 	.word	0xffffffff
	.align		4
        /*0008*/ 	.word	index@(_ZN7cutlass13device_kernelINS_4gemm6kernel13GemmUniversalIN4cute5tupleIJiiiiEEENS1_10collective13CollectiveMmaINS1_35MainloopSm100TmaUmmaWarpSpecializedILi3ELi2ELi2ENS5_IJNS4_1CILi1EEESB_SB_EEEEENS5_IJNSA_ILi128EEENSA_ILi256EEESE_EEENS_12float_e4m3_tENS5_IJlSB_lEEESH_SI_NS4_8TiledMMAINS4_8MMA_AtomIJNS4_10MMA_TraitsINS4_19SM100_MMA_F8F6F4_SSEJSH_SH_fSE_SF_NS4_17integral_constantINS4_4UMMA5MajorELSP_0EEESQ_NSN_INSO_7ScaleInELSR_0EEESS_EEEEEENS4_6LayoutISC_NS5_IJNSA_ILi0EEESW_SW_EEEEENS5_IJNS4_10UnderscoreESZ_SZ_EEEEENS4_13SM90_TMA_LOADENS4_14ComposedLayoutINS4_7SwizzleILi3ELi4ELi3EEENS4_18smem_ptr_flag_bitsILi8EEENSV_INS5_IJNSA_ILi8EEESE_EEENS5_IJSE_SB_EEEEEEEvNS4_8identityES12_S1C_vS1D_EENS_8epilogue10collective18CollectiveEpilogueINS1F_23Sm100TmaWarpSpecializedILi4ELi2ELi64ELb0ELb0EEEJSG_NS5_IJNSV_ISE_SB_EENSV_INSA_ILi64EEESB_EEEEESH_SI_SH_SI_NS1F_6fusion15FusionCallbacksIS1J_NS1O_17LinearCombinationISH_fSH_fLNS_15FloatRoundStyleE2EEESG_S1N_JEEENS4_5SM1004TMEM4LOAD26SM100_TMEM_LOAD_32dp32b64xES12_NS13_INS14_ILi2ELi4ELi3EEES17_NSV_INS5_IJS18_S1L_EEENS5_IJS1L_SB_EEEEEEENS4_39AutoVectorizingCopyWithAssumedAlignmentILi128EEENS4_14SM90_TMA_STOREES22_S24_S24_EEEvvEEEEvNT_6ParamsE)
	.align		4
        /*000c*/ 	.word	index@(__assertfail)
	.align		4
        /*0010*/ 	.word	0x00000000
	.align		4
        /*0014*/ 	.word	0xfffffffe
	.align		4
        /*0018*/ 	.word	0x00000000
	.align		4
        /*001c*/ 	.word	0xfffffffd
	.align		4
        /*0020*/ 	.word	0x00000000
	.align		4
        /*0024*/ 	.word	0xfffffffc


//--------------------- .nv.constant4             --------------------------
	.section	.nv.constant4,"a",@progbits
	.align	8
	.align		8
.nv.constant4:
        /*0000*/ 	.dword	__assertfail
	.align		8
        /*0008*/ 	.dword	__unnamed_1
	.align		8
        /*0010*/ 	.dword	__unnamed_2
	.align		8
        /*0018*/ 	.dword	__unnamed_3
	.align		8
        /*0020*/ 	.dword	_ZN40_INTERNAL_94bd9b95_4_k_cu_6d5b1769_297074cuda3std3__45__cpo5beginE
	.align		8
        /*0028*/ 	.dword	_ZN40_INTERNAL_94bd9b95_4_k_cu_6d5b1769_297074cuda3std3__45__cpo3endE
	.align		8
        /*0030*/ 	.dword	_ZN40_INTERNAL_94bd9b95_4_k_cu_6d5b1769_297074cuda3std3__45__cpo6cbeginE
	.align		8
        /*0038*/ 	.dword	_ZN40_INTERNAL_94bd9b95_4_k_cu_6d5b1769_297074cuda3std3__45__cpo4cendE
	.align		8
        /*0040*/ 	.dword	_ZN40_INTERNAL_94bd9b95_4_k_cu_6d5b1769_297074cuda3std3__442_GLOBAL__N__94bd9b95_4_k_cu_6d5b1769_297076ignoreE
	.align		8
        /*0048*/ 	.dword	_ZN40_INTERNAL_94bd9b95_4_k_cu_6d5b1769_297074cuda3std3__419piecewise_constructE
	.align		8
        /*0050*/ 	.dword	_ZN40_INTERNAL_94bd9b95_4_k_cu_6d5b1769_297074cuda3std3__48in_placeE
	.align		8
        /*0058*/ 	.dword	_ZN40_INTERNAL_94bd9b95_4_k_cu_6d5b1769_297074cuda3std6ranges3__45__cpo4swapE
	.align		8
        /*0060*/ 	.dword	_ZN40_INTERNAL_94bd9b95_4_k_cu_6d5b1769_297074cuda3std6ranges3__45__cpo9iter_moveE
	.align		8
        /*0068*/ 	.dword	_ZN40_INTERNAL_94bd9b95_4_k_cu_6d5b1769_297074cute7productE
	.align		8
        /*0070*/ 	.dword	_ZN40_INTERNAL_94bd9b95_4_k_cu_6d5b1769_297074cute1_E
	.align		8
        /*0078*/ 	.dword	$str$25
	.align		8
        /*0080*/ 	.dword	$str$26
	.align		8
        /*0088*/ 	.dword	$str$27
	.align		8
        /*0090*/ 	.dword	$str$28


//--------------------- .text._ZN7cutlass13device_kernelINS_4gemm6kernel13GemmUniversalIN4cute5tupleIJiiiiEEENS1_10collective13CollectiveMmaINS1_35MainloopSm100TmaUmmaWarpSpecializedILi3ELi2ELi2ENS5_IJNS4_1CILi1EEESB_SB_EEEEENS5_IJNSA_ILi128EEENSA_ILi256EEESE_EEENS_12float_e4m3_tENS5_IJlSB_lEEESH_SI_NS4_8TiledMMAINS4_8MMA_AtomIJNS4_10MMA_TraitsINS4_19SM100_MMA_F8F6F4_SSEJSH_SH_fSE_SF_NS4_17integral_constantINS4_4UMMA5MajorELSP_0EEESQ_NSN_INSO_7ScaleInELSR_0EEESS_EEEEEENS4_6LayoutISC_NS5_IJNSA_ILi0EEESW_SW_EEEEENS5_IJNS4_10UnderscoreESZ_SZ_EEEEENS4_13SM90_TMA_LOADENS4_14ComposedLayoutINS4_7SwizzleILi3ELi4ELi3EEENS4_18smem_ptr_flag_bitsILi8EEENSV_INS5_IJNSA_ILi8EEESE_EEENS5_IJSE_SB_EEEEEEEvNS4_8identityES12_S1C_vS1D_EENS_8epilogue10collective18CollectiveEpilogueINS1F_23Sm100TmaWarpSpecializedILi4ELi2ELi64ELb0ELb0EEEJSG_NS5_IJNSV_ISE_SB_EENSV_INSA_ILi64EEESB_EEEEESH_SI_SH_SI_NS1F_6fusion15FusionCallbacksIS1J_NS1O_17LinearCombinationISH_fSH_fLNS_15FloatRoundStyleE2EEESG_S1N_JEEENS4_5SM1004TMEM4LOAD26SM100_TMEM_LOAD_32dp32b64xES12_NS13_INS14_ILi2ELi4ELi3EEES17_NSV_INS5_IJS18_S1L_EEENS5_IJS1L_SB_EEEEEEENS4_39AutoVectorizingCopyWithAssumedAlignmentILi128EEENS4_14SM90_TMA_STOREES22_S24_S24_EEEvvEEEEvNT_6ParamsE --------------------------
	.section	.text._ZN7cutlass13device_kernelINS_4gemm6kernel13GemmUniversalIN4cute5tupleIJiiiiEEENS1_10collective13CollectiveMmaINS1_35MainloopSm100TmaUmmaWarpSpecializedILi3ELi2ELi2ENS5_IJNS4_1CILi1EEESB_SB_EEEEENS5_IJNSA_ILi128EEENSA_ILi256EEESE_EEENS_12float_e4m3_tENS5_IJlSB_lEEESH_SI_NS4_8TiledMMAINS4_8MMA_AtomIJNS4_10MMA_TraitsINS4_19SM100_MMA_F8F6F4_SSEJSH_SH_fSE_SF_NS4_17integral_constantINS4_4UMMA5MajorELSP_0EEESQ_NSN_INSO_7ScaleInELSR_0EEESS_EEEEEENS4_6LayoutISC_NS5_IJNSA_ILi0EEESW_SW_EEEEENS5_IJNS4_10UnderscoreESZ_SZ_EEEEENS4_13SM90_TMA_LOADENS4_14ComposedLayoutINS4_7SwizzleILi3ELi4ELi3EEENS4_18smem_ptr_flag_bitsILi8EEENSV_INS5_IJNSA_ILi8EEESE_EEENS5_IJSE_SB_EEEEEEEvNS4_8identityES12_S1C_vS1D_EENS_8epilogue10collective18CollectiveEpilogueINS1F_23Sm100TmaWarpSpecializedILi4ELi2ELi64ELb0ELb0EEEJSG_NS5_IJNSV_ISE_SB_EENSV_INSA_ILi64EEESB_EEEEESH_SI_SH_SI_NS1F_6fusion15FusionCallbacksIS1J_NS1O_17LinearCombinationISH_fSH_fLNS_15FloatRoundStyleE2EEESG_S1N_JEEENS4_5SM1004TMEM4LOAD26SM100_TMEM_LOAD_32dp32b64xES12_NS13_INS14_ILi2ELi4ELi3EEES17_NSV_INS5_IJS18_S1L_EEENS5_IJS1L_SB_EEEEEEENS4_39AutoVectorizingCopyWithAssumedAlignmentILi128EEENS4_14SM90_TMA_STOREES22_S24_S24_EEEvvEEEEvNT_6ParamsE,"ax",@progbits
	.align	128
.text._ZN7cutlass13device_kernelINS_4gemm6kernel13GemmUniversalIN4cute5tupleIJiiiiEEENS1_10collective13CollectiveMmaINS1_35MainloopSm100TmaUmmaWarpSpecializedILi3ELi2ELi2ENS5_IJNS4_1CILi1EEESB_SB_EEEEENS5_IJNSA_ILi128EEENSA_ILi256EEESE_EEENS_12float_e4m3_tENS5_IJlSB_lEEESH_SI_NS4_8TiledMMAINS4_8MMA_AtomIJNS4_10MMA_TraitsINS4_19SM100_MMA_F8F6F4_SSEJSH_SH_fSE_SF_NS4_17integral_constantINS4_4UMMA5MajorELSP_0EEESQ_NSN_INSO_7ScaleInELSR_0EEESS_EEEEEENS4_6LayoutISC_NS5_IJNSA_ILi0EEESW_SW_EEEEENS5_IJNS4_10UnderscoreESZ_SZ_EEEEENS4_13SM90_TMA_LOADENS4_14ComposedLayoutINS4_7SwizzleILi3ELi4ELi3EEENS4_18smem_ptr_flag_bitsILi8EEENSV_INS5_IJNSA_ILi8EEESE_EEENS5_IJSE_SB_EEEEEEEvNS4_8identityES12_S1C_vS1D_EENS_8epilogue10collective18CollectiveEpilogueINS1F_23Sm100TmaWarpSpecializedILi4ELi2ELi64ELb0ELb0EEEJSG_NS5_IJNSV_ISE_SB_EENSV_INSA_ILi64EEESB_EEEEESH_SI_SH_SI_NS1F_6fusion15FusionCallbacksIS1J_NS1O_17LinearCombinationISH_fSH_fLNS_15FloatRoundStyleE2EEESG_S1N_JEEENS4_5SM1004TMEM4LOAD26SM100_TMEM_LOAD_32dp32b64xES12_NS13_INS14_ILi2ELi4ELi3EEES17_NSV_INS5_IJS18_S1L_EEENS5_IJS1L_SB_EEEEEEENS4_39AutoVectorizingCopyWithAssumedAlignmentILi128EEENS4_14SM90_TMA_STOREES22_S24_S24_EEEvvEEEEvNT_6ParamsE:
        .type           _ZN7cutlass13device_kernelINS_4gemm6kernel13GemmUniversalIN4cute5tupleIJiiiiEEENS1_10collective13CollectiveMmaINS1_35MainloopSm100TmaUmmaWarpSpecializedILi3ELi2ELi2ENS5_IJNS4_1CILi1EEESB_SB_EEEEENS5_IJNSA_ILi128EEENSA_ILi256EEESE_EEENS_12float_e4m3_tENS5_IJlSB_lEEESH_SI_NS4_8TiledMMAINS4_8MMA_AtomIJNS4_10MMA_TraitsINS4_19SM100_MMA_F8F6F4_SSEJSH_SH_fSE_SF_NS4_17integral_constantINS4_4UMMA5MajorELSP_0EEESQ_NSN_INSO_7ScaleInELSR_0EEESS_EEEEEENS4_6LayoutISC_NS5_IJNSA_ILi0EEESW_SW_EEEEENS5_IJNS4_10UnderscoreESZ_SZ_EEEEENS4_13SM90_TMA_LOADENS4_14ComposedLayoutINS4_7SwizzleILi3ELi4ELi3EEENS4_18smem_ptr_flag_bitsILi8EEENSV_INS5_IJNSA_ILi8EEESE_EEENS5_IJSE_SB_EEEEEEEvNS4_8identityES12_S1C_vS1D_EENS_8epilogue10collective18CollectiveEpilogueINS1F_23Sm100TmaWarpSpecializedILi4ELi2ELi64ELb0ELb0EEEJSG_NS5_IJNSV_ISE_SB_EENSV_INSA_ILi64EEESB_EEEEESH_SI_SH_SI_NS1F_6fusion15FusionCallbacksIS1J_NS1O_17LinearCombinationISH_fSH_fLNS_15FloatRoundStyleE2EEESG_S1N_JEEENS4_5SM1004TMEM4LOAD26SM100_TMEM_LOAD_32dp32b64xES12_NS13_INS14_ILi2ELi4ELi3EEES17_NSV_INS5_IJS18_S1L_EEENS5_IJS1L_SB_EEEEEEENS4_39AutoVectorizingCopyWithAssumedAlignmentILi128EEENS4_14SM90_TMA_STOREES22_S24_S24_EEEvvEEEEvNT_6ParamsE,@function
        .size           _ZN7cutlass13device_kernelINS_4gemm6kernel13GemmUniversalIN4cute5tupleIJiiiiEEENS1_10collective13CollectiveMmaINS1_35MainloopSm100TmaUmmaWarpSpecializedILi3ELi2ELi2ENS5_IJNS4_1CILi1EEESB_SB_EEEEENS5_IJNSA_ILi128EEENSA_ILi256EEESE_EEENS_12float_e4m3_tENS5_IJlSB_lEEESH_SI_NS4_8TiledMMAINS4_8MMA_AtomIJNS4_10MMA_TraitsINS4_19SM100_MMA_F8F6F4_SSEJSH_SH_fSE_SF_NS4_17integral_constantINS4_4UMMA5MajorELSP_0EEESQ_NSN_INSO_7ScaleInELSR_0EEESS_EEEEEENS4_6LayoutISC_NS5_IJNSA_ILi0EEESW_SW_EEEEENS5_IJNS4_10UnderscoreESZ_SZ_EEEEENS4_13SM90_TMA_LOADENS4_14ComposedLayoutINS4_7SwizzleILi3ELi4ELi3EEENS4_18smem_ptr_flag_bitsILi8EEENSV_INS5_IJNSA_ILi8EEESE_EEENS5_IJSE_SB_EEEEEEEvNS4_8identityES12_S1C_vS1D_EENS_8epilogue10collective18CollectiveEpilogueINS1F_23Sm100TmaWarpSpecializedILi4ELi2ELi64ELb0ELb0EEEJSG_NS5_IJNSV_ISE_SB_EENSV_INSA_ILi64EEESB_EEEEESH_SI_SH_SI_NS1F_6fusion15FusionCallbacksIS1J_NS1O_17LinearCombinationISH_fSH_fLNS_15FloatRoundStyleE2EEESG_S1N_JEEENS4_5SM1004TMEM4LOAD26SM100_TMEM_LOAD_32dp32b64xES12_NS13_INS14_ILi2ELi4ELi3EEES17_NSV_INS5_IJS18_S1L_EEENS5_IJS1L_SB_EEEEEEENS4_39AutoVectorizingCopyWithAssumedAlignmentILi128EEENS4_14SM90_TMA_STOREES22_S24_S24_EEEvvEEEEvNT_6ParamsE,(.L_x_164 - _ZN7cutlass13device_kernelINS_4gemm6kernel13GemmUniversalIN4cute5tupleIJiiiiEEENS1_10collective13CollectiveMmaINS1_35MainloopSm100TmaUmmaWarpSpecializedILi3ELi2ELi2ENS5_IJNS4_1CILi1EEESB_SB_EEEEENS5_IJNSA_ILi128EEENSA_ILi256EEESE_EEENS_12float_e4m3_tENS5_IJlSB_lEEESH_SI_NS4_8TiledMMAINS4_8MMA_AtomIJNS4_10MMA_TraitsINS4_19SM100_MMA_F8F6F4_SSEJSH_SH_fSE_SF_NS4_17integral_constantINS4_4UMMA5MajorELSP_0EEESQ_NSN_INSO_7ScaleInELSR_0EEESS_EEEEEENS4_6LayoutISC_NS5_IJNSA_ILi0EEESW_SW_EEEEENS5_IJNS4_10UnderscoreESZ_SZ_EEEEENS4_13SM90_TMA_LOADENS4_14ComposedLayoutINS4_7SwizzleILi3ELi4ELi3EEENS4_18smem_ptr_flag_bitsILi8EEENSV_INS5_IJNSA_ILi8EEESE_EEENS5_IJSE_SB_EEEEEEEvNS4_8identityES12_S1C_vS1D_EENS_8epilogue10collective18CollectiveEpilogueINS1F_23Sm100TmaWarpSpecializedILi4ELi2ELi64ELb0ELb0EEEJSG_NS5_IJNSV_ISE_SB_EENSV_INSA_ILi64EEESB_EEEEESH_SI_SH_SI_NS1F_6fusion15FusionCallbacksIS1J_NS1O_17LinearCombinationISH_fSH_fLNS_15FloatRoundStyleE2EEESG_S1N_JEEENS4_5SM1004TMEM4LOAD26SM100_TMEM_LOAD_32dp32b64xES12_NS13_INS14_ILi2ELi4ELi3EEES17_NSV_INS5_IJS18_S1L_EEENS5_IJS1L_SB_EEEEEEENS4_39AutoVectorizingCopyWithAssumedAlignmentILi128EEENS4_14SM90_TMA_STOREES22_S24_S24_EEEvvEEEEvNT_6ParamsE)
        .other          _ZN7cutlass13device_kernelINS_4gemm6kernel13GemmUniversalIN4cute5tupleIJiiiiEEENS1_10collective13CollectiveMmaINS1_35MainloopSm100TmaUmmaWarpSpecializedILi3ELi2ELi2ENS5_IJNS4_1CILi1EEESB_SB_EEEEENS5_IJNSA_ILi128EEENSA_ILi256EEESE_EEENS_12float_e4m3_tENS5_IJlSB_lEEESH_SI_NS4_8TiledMMAINS4_8MMA_AtomIJNS4_10MMA_TraitsINS4_19SM100_MMA_F8F6F4_SSEJSH_SH_fSE_SF_NS4_17integral_constantINS4_4UMMA5MajorELSP_0EEESQ_NSN_INSO_7ScaleInELSR_0EEESS_EEEEEENS4_6LayoutISC_NS5_IJNSA_ILi0EEESW_SW_EEEEENS5_IJNS4_10UnderscoreESZ_SZ_EEEEENS4_13SM90_TMA_LOADENS4_14ComposedLayoutINS4_7SwizzleILi3ELi4ELi3EEENS4_18smem_ptr_flag_bitsILi8EEENSV_INS5_IJNSA_ILi8EEESE_EEENS5_IJSE_SB_EEEEEEEvNS4_8identityES12_S1C_vS1D_EENS_8epilogue10collective18CollectiveEpilogueINS1F_23Sm100TmaWarpSpecializedILi4ELi2ELi64ELb0ELb0EEEJSG_NS5_IJNSV_ISE_SB_EENSV_INSA_ILi64EEESB_EEEEESH_SI_SH_SI_NS1F_6fusion15FusionCallbacksIS1J_NS1O_17LinearCombinationISH_fSH_fLNS_15FloatRoundStyleE2EEESG_S1N_JEEENS4_5SM1004TMEM4LOAD26SM100_TMEM_LOAD_32dp32b64xES12_NS13_INS14_ILi2ELi4ELi3EEES17_NSV_INS5_IJS18_S1L_EEENS5_IJS1L_SB_EEEEEEENS4_39AutoVectorizingCopyWithAssumedAlignmentILi128EEENS4_14SM90_TMA_STOREES22_S24_S24_EEEvvEEEEvNT_6ParamsE,@"STO_CUDA_ENTRY STV_DEFAULT"
_ZN7cutlass13device_kernelINS_4gemm6kernel13GemmUniversalIN4cute5tupleIJiiiiEEENS1_10collective13CollectiveMmaINS1_35MainloopSm100TmaUmmaWarpSpecializedILi3ELi2ELi2ENS5_IJNS4_1CILi1EEESB_SB_EEEEENS5_IJNSA_ILi128EEENSA_ILi256EEESE_EEENS_12float_e4m3_tENS5_IJlSB_lEEESH_SI_NS4_8TiledMMAINS4_8MMA_AtomIJNS4_10MMA_TraitsINS4_19SM100_MMA_F8F6F4_SSEJSH_SH_fSE_SF_NS4_17integral_constantINS4_4UMMA5MajorELSP_0EEESQ_NSN_INSO_7ScaleInELSR_0EEESS_EEEEEENS4_6LayoutISC_NS5_IJNSA_ILi0EEESW_SW_EEEEENS5_IJNS4_10UnderscoreESZ_SZ_EEEEENS4_13SM90_TMA_LOADENS4_14ComposedLayoutINS4_7SwizzleILi3ELi4ELi3EEENS4_18smem_ptr_flag_bitsILi8EEENSV_INS5_IJNSA_ILi8EEESE_EEENS5_IJSE_SB_EEEEEEEvNS4_8identityES12_S1C_vS1D_EENS_8epilogue10collective18CollectiveEpilogueINS1F_23Sm100TmaWarpSpecializedILi4ELi2ELi64ELb0ELb0EEEJSG_NS5_IJNSV_ISE_SB_EENSV_INSA_ILi64EEESB_EEEEESH_SI_SH_SI_NS1F_6fusion15FusionCallbacksIS1J_NS1O_17LinearCombinationISH_fSH_fLNS_15FloatRoundStyleE2EEESG_S1N_JEEENS4_5SM1004TMEM4LOAD26SM100_TMEM_LOAD_32dp32b64xES12_NS13_INS14_ILi2ELi4ELi3EEES17_NSV_INS5_IJS18_S1L_EEENS5_IJS1L_SB_EEEEEEENS4_39AutoVectorizingCopyWithAssumedAlignmentILi128EEENS4_14SM90_TMA_STOREES22_S24_S24_EEEvvEEEEvNT_6ParamsE:
[----:B------:R-:W1:Y:S01]  /*0000*/  LDC R1, c[0x0][0x37c] ;  /* 0x0000df00ff017b82 */ /* 0x000e620000000800 */
[----:B------:R-:W2:Y:S01]  /*0010*/  S2R R185, SR_TID.X ;  /* 0x0000000000b97919 */ /* 0x000ea20000002100 */
[----:B------:R-:W3:Y:S01]  /*0020*/  LDCU.64 UR4, c[0x0][0x890] ;  /* 0x00011200ff0477ac */ /* 0x000ee20008000a00 */
[----:B------:R-:W-:Y:S02]  /*0030*/  PRMT R171, RZ, 0x7610, R171 ;  /* 0x00007610ffab7816 */ /* 0x000fe400000000ab */
[----:B------:R-:W-:Y:S01]  /*0040*/  ELECT P5, URZ, PT ;  /* 0x0000000000ff782f */ /* 0x000fe200038a0000 */
[----:B------:R-:W4:Y:S01]  /*0050*/  LDCU.64 UR46, c[0x0][0x358] ;  /* 0x00006b00ff2e77ac */ /* 0x000f220008000a00 */
[----:B---3--:R-:W-:-:S04]  /*0060*/  UISETP.NE.U32.AND UP0, UPT, UR4, URZ, UPT ;  /* 0x000000ff0400728c */ /* 0x008fc8000bf05070 */
[----:B------:R-:W-:Y:S01]  /*0070*/  UISETP.NE.AND.EX UP0, UPT, UR5, URZ, UPT, UP0 ;  /* 0x000000ff0500728c */ /* 0x000fe2000bf05300 */
[----:B--2---:R-:W-:-:S05]  /*0080*/  SHF.R.U32.HI R173, RZ, 0x5, R185 ;  /* 0x00000005ffad7819 */ /* 0x004fca00000116b9 */
[----:B------:R-:W2:Y:S02]  /*0090*/  SHFL.IDX PT, R0, R173, RZ, 0x1f ;  /* 0x00001fffad007589 */ /* 0x000ea400000e0000 */
[----:B--2---:R-:W-:Y:S01]  /*00a0*/  R2UR UR8, R0 ;  /* 0x00000000000872ca */ /* 0x004fe200000e0000 */
[----:B-1--4-:R-:W-:-:S14]  /*00b0*/  BRA.U UP0, `(.L_x_0) ;  /* 0x00000001002c7547 */ /* 0x012fdc000b800000 */
[----:B------:R-:W1:Y:S02]  /*00c0*/  LDCU.64 UR6, c[0x0][0x888] ;  /* 0x00011100ff0677ac */ /* 0x000e640008000a00 */
[----:B-1----:R-:W-:-:S04]  /*00d0*/  UISETP.NE.U32.AND UP0, UPT, UR6, URZ, UPT ;  /* 0x000000ff0600728c */ /* 0x002fc8000bf05070 */
[----:B------:R-:W-:-:S09]  /*00e0*/  UISETP.NE.AND.EX UP0, UPT, UR7, URZ, UPT, UP0 ;  /* 0x000000ff0700728c */ /* 0x000fd2000bf05300 */
[----:B------:R-:W-:Y:S05]  /*00f0*/  BRA.U !UP0, `(.L_x_1) ;  /* 0x0000000108107547 */ /* 0x000fea000b800000 */
[----:B------:R-:W1:Y:S02]  /*0100*/  LDC.64 R2, c[0x0][0x888] ;  /* 0x00022200ff027b82 */ /* 0x000e640000000a00 */
[----:B-1----:R1:W5:Y:S01]  /*0110*/  LDG.E R81, desc[UR46][R2.64] ;  /* 0x0000002e02517981 */ /* 0x002362000c1e1900 */
[----:B------:R-:W-:Y:S01]  /*0120*/  HFMA2 R171, -RZ, RZ, 0, 5.9604644775390625e-08 ;  /* 0x00000001ffab7431 */ /* 0x000fe200000001ff */
[----:B------:R-:W-:Y:S05]  /*0130*/  BRA `(.L_x_0) ;  /* 0x00000000000c7947 */ /* 0x000fea0003800000 */
.L_x_1:
[----:B------:R-:W1:Y:S01]  /*0140*/  LDCU UR6, c[0x0][0x880] ;  /* 0x00011000ff0677ac */ /* 0x000e620008000800 */
[----:B------:R-:W-:Y:S01]  /*0150*/  HFMA2 R171, -RZ, RZ, 0, 5.9604644775390625e-08 ;  /* 0x00000001ffab7431 */ /* 0x000fe200000001ff */
[----:B-1----:R-:W-:-:S07]  /*0160*/  MOV R81, UR6 ;  /* 0x0000000600517c02 */ /* 0x002fce0008000f00 */
.L_x_0:
[----:B------:R-:W2:Y:S02]  /*0170*/  LDCU.64 UR6, c[0x0][0x8b0] ;  /* 0x00011600ff0677ac */ /* 0x000ea40008000a00 */
[----:B--2---:R-:W-:-:S04]  /*0180*/  UISETP.NE.U32.AND UP0, UPT, UR6, URZ, UPT ;  /* 0x000000ff0600728c */ /* 0x004fc8000bf05070 */
[----:B------:R-:W-:-:S09]  /*0190*/  UISETP.NE.AND.EX UP0, UPT, UR7, URZ, UPT, UP0 ;  /* 0x000000ff0700728c */ /* 0x000fd2000bf05300 */
[----:B------:R-:W-:Y:S05]  /*01a0*/  BRA.U UP0, `(.L_x_2) ;  /* 0x0000000100247547 */ /* 0x000fea000b800000 */
[----:B------:R-:W2:Y:S02]  /*01b0*/  LDCU.64 UR6, c[0x0][0x8a8] ;  /* 0x00011500ff0677ac */ /* 0x000ea40008000a00 */
[----:B--2---:R-:W-:-:S04]  /*01c0*/  UISETP.NE.U32.AND UP0, UPT, UR6, URZ, UPT ;  /* 0x000000ff0600728c */ /* 0x004fc8000bf05070 */
[----:B------:R-:W-:-:S09]  /*01d0*/  UISETP.NE.AND.EX UP0, UPT, UR7, URZ, UPT, UP0 ;  /* 0x000000ff0700728c */ /* 0x000fd2000bf05300 */
[----:B------:R-:W-:Y:S05]  /*01e0*/  BRA.U !UP0, `(.L_x_3) ;  /* 0x00000001080c7547 */ /* 0x000fea000b800000 */
[----:B------:R-:W2:Y:S02]  /*01f0*/  LDC.64 R78, c[0x0][0x8a8] ;  /* 0x00022a00ff4e7b82 */ /* 0x000ea40000000a00 */
[----:B--2---:R2:W5:Y:S01]  /*0200*/  LDG.E R78, desc[UR46][R78.64] ;  /* 0x0000002e4e4e7981 */ /* 0x004562000c1e1900 */
[----:B------:R-:W-:Y:S05]  /*0210*/  BRA `(.L_x_2) ;  /* 0x0000000000087947 */ /* 0x000fea0003800000 */
.L_x_3:
[----:B------:R-:W2:Y:S02]  /*0220*/  LDCU UR6, c[0x0][0x8a0] ;  /* 0x00011400ff0677ac */ /* 0x000ea40008000800 */
[----:B--2---:R-:W-:Y:S02]  /*0230*/  MOV R78, UR6 ;  /* 0x00000006004e7c02 */ /* 0x004fe40008000f00 */
.L_x_2:
[----:B------:R-:W-:Y:S01]  /*0240*/  IMAD.U32 R0, RZ, RZ, UR8 ;  /* 0x00000008ff007e24 */ /* 0x000fe2000f8e00ff */
[----:B------:R-:W-:Y:S04]  /*0250*/  BSSY.RECONVERGENT B0, `(.L_x_4) ;  /* 0x000000c000007945 */ /* 0x000fe80003800200 */
[C---:B------:R-:W-:Y:S02]  /*0260*/  ISETP.NE.OR P1, PT, R0.reuse, 0x1, !P5 ;  /* 0x000000010000780c */ /* 0x040fe40006f25670 */
[----:B------:R-:W-:-:S11]  /*0270*/  ISETP.NE.OR P0, PT, R0, 0x3, !P5 ;  /* 0x000000030000780c */ /* 0x000fd60006f05670 */
[----:B------:R-:W-:Y:S05]  /*0280*/  @P1 BRA `(.L_x_5) ;  /* 0x0000000000201947 */ /* 0x000fea0003800000 */
[----:B------:R-:W3:Y:S02]  /*0290*/  LDCU.64 UR6, c[0x0][0x348] ;  /* 0x00006900ff0677ac */ /* 0x000ee40008000a00 */
[----:B---3--:R-:W-:Y:S02]  /*02a0*/  UIADD3 UR10, UP1, UPT, UR6, 0x80, URZ ;  /* 0x00000080060a7890 */ /* 0x008fe4000ff3e0ff */
[----:B------:R-:W-:Y:S02]  /*02b0*/  UIADD3 UR6, UP0, UPT, UR6, 0x180, URZ ;  /* 0x0000018006067890 */ /* 0x000fe4000ff1e0ff */
[----:B------:R-:W-:Y:S02]  /*02c0*/  UIADD3.X UR11, UPT, UPT, URZ, UR7, URZ, UP1, !UPT ;  /* 0x00000007ff0b7290 */ /* 0x000fe40008ffe4ff */
[----:B------:R-:W-:-:S07]  /*02d0*/  UIADD3.X UR7, UPT, UPT, URZ, UR7, URZ, UP0, !UPT ;  /* 0x00000007ff077290 */ /* 0x000fce00087fe4ff */
[----:B------:R3:W-:Y:S02]  /*02e0*/  UTMACCTL.PF [UR10] ;  /* 0x000000000a0079b9 */ /* 0x0007e40008040000 */
[----:B------:R3:W-:Y:S02]  /*02f0*/  UTMACCTL.PF [UR6] ;  /* 0x00000000060079b9 */ /* 0x0007e40008040000 */
[----:B---3--:R-:W-:Y:S01]  /*0300*/  NOP ;  /* 0x0000000000007918 */ /* 0x008fe20000000000 */
.L_x_5:
[----:B------:R-:W-:Y:S05]  /*0310*/  BSYNC.RECONVERGENT B0 ;  /* 0x0000000000007941 */ /* 0x000fea0003800200 */
.L_x_4:
[----:B------:R-:W-:Y:S04]  /*0320*/  BSSY.RECONVERGENT B0, `(.L_x_6) ;  /* 0x000000a000007945 */ /* 0x000fe80003800200 */
        /* <DEDUP_REMOVED lines=9> */
.L_x_7:
[----:B------:R-:W-:Y:S05]  /*03c0*/  BSYNC.RECONVERGENT B0 ;  /* 0x0000000000007941 */ /* 0x000fea0003800200 */
.L_x_6:
[----:B------:R-:W3:Y:S01]  /*03d0*/  LDCU.64 UR6, c[0x0][0x888] ;  /* 0x00011100ff0677ac */ /* 0x000ee20008000a00 */
[----:B------:R-:W-:Y:S02]  /*03e0*/  UISETP.EQ.U32.AND UP1, UPT, UR4, URZ, UPT ;  /* 0x000000ff0400728c */ /* 0x000fe4000bf22070 */
[----:B------:R-:W-:Y:S02]  /*03f0*/  UPLOP3.LUT UP2, UPT, UPT, UPT, UPT, 0x80, 0x8 ;  /* 0x000000000008789c */ /* 0x000fe40003f4f070 */
[----:B---3--:R-:W-:-:S04]  /*0400*/  UISETP.NE.U32.AND UP0, UPT, UR6, URZ, UPT ;  /* 0x000000ff0600728c */ /* 0x008fc8000bf05070 */
[----:B------:R-:W-:-:S04]  /*0410*/  UISETP.NE.AND.EX UP0, UPT, UR7, URZ, UPT, UP0 ;  /* 0x000000ff0700728c */ /* 0x000fc8000bf05300 */
[----:B------:R-:W-:-:S04]  /*0420*/  UISETP.EQ.OR.EX UP3, UPT, UR5, URZ, !UP0, UP1 ;  /* 0x000000ff0500728c */ /* 0x000fc8000c762710 */
[----:B------:R-:W-:-:S05]  /*0430*/  UP2UR UR50, UPR, URZ, 0x8 ;  /* 0x00000008ff327883 */ /* 0x000fca0008000000 */
[----:B------:R-:W-:Y:S07]  /*0440*/  BRA.U !UP3, `(.L_x_8) ;  /* 0x000000010b207547 */ /* 0x000fee000b800000 */
[----:B------:R-:W-:Y:S01]  /*0450*/  UISETP.NE.U32.AND UP2, UPT, UR4, URZ, UPT ;  /* 0x000000ff0400728c */ /* 0x000fe2000bf45070 */
[----:B-----5:R-:W-:Y:S01]  /*0460*/  FSETP.NEU.AND P0, PT, R81, RZ, PT ;  /* 0x000000ff5100720b */ /* 0x020fe20003f0d000 */
[----:B------:R-:W-:Y:S02]  /*0470*/  USEL UR4, URZ, 0xffffffff, UP0 ;  /* 0xffffffffff047887 */ /* 0x000fe40008000000 */
[----:B------:R-:W-:-:S10]  /*0480*/  UISETP.NE.AND.EX UP2, UPT, UR5, URZ, UPT, UP2 ;  /* 0x000000ff0500728c */ /* 0x000fd4000bf45320 */
[----:B------:R-:W-:Y:S01]  /*0490*/  VOTEU.ANY UP1, P0 ;  /* 0x0000000000ff7886 */ /* 0x000fe20000020100 */
[----:B------:R-:W-:-:S04]  /*04a0*/  @!UP2 USEL UR4, URZ, 0xffffffff, UP1 ;  /* 0xffffffffff04a887 */ /* 0x000fc80008800000 */
[----:B------:R-:W-:-:S04]  /*04b0*/  ULOP3.LUT UR4, UR4, 0x1, URZ, 0xc0, !UPT ;  /* 0x0000000104047892 */ /* 0x000fc8000f8ec0ff */
[----:B------:R-:W-:-:S11]  /*04c0*/  UISETP.NE.U32.AND UP2, UPT, UR4, 0x1, UPT ;  /* 0x000000010400788c */ /* 0x000fd6000bf45070 */
.L_x_8:
[----:B-1----:R-:W1:Y:S01]  /*04d0*/  SHFL.IDX PT, R2, R173, RZ, 0x1f ;  /* 0x00001fffad027589 */ /* 0x002e6200000e0000 */
[----:B------:R-:W-:-:S04]  /*04e0*/  UISETP.NE.AND UP1, UPT, UR8, 0x2, UPT ;  /* 0x000000020800788c */ /* 0x000fc8000bf25270 */
[----:B------:R-:W-:Y:S01]  /*04f0*/  USEL UR6, URZ, 0x1, UP1 ;  /* 0x00000001ff067887 */ /* 0x000fe20008800000 */
[----:B-1----:R-:W-:-:S13]  /*0500*/  ISETP.NE.AND P0, PT, R2, RZ, PT ;  /* 0x000000ff0200720c */ /* 0x002fda0003f05270 */
[----:B------:R-:W-:Y:S05]  /*0510*/  @P0 BRA `(.L_x_9) ;  /* 0x0000000000400947 */ /* 0x000fea0003800000 */
[----:B------:R-:W1:Y:S01]  /*0520*/  S2UR UR5, SR_CgaCtaId ;  /* 0x00000000000579c3 */ /* 0x000e620000008800 */
[----:B------:R-:W-:Y:S01]  /*0530*/  UMOV UR7, 0x400 ;  /* 0x0000040000077882 */ /* 0x000fe20000000000 */
[----:B------:R-:W-:Y:S01]  /*0540*/  UMOV UR4, 0x1 ;  /* 0x0000000100047882 */ /* 0x000fe20000000000 */
[----:B------:R-:W-:Y:S01]  /*0550*/  ELECT P0, URZ, PT ;  /* 0x0000000000ff782f */ /* 0x000fe20003800000 */
[----:B------:R-:W-:-:S04]  /*0560*/  UIADD3 UR10, UPT, UPT, -UR4, 0x100000, URZ ;  /* 0x00100000040a7890 */ /* 0x000fc8000fffe1ff */
[----:B------:R-:W-:Y:S02]  /*0570*/  USHF.L.U32 UR11, UR10, 0xb, URZ ;  /* 0x0000000b0a0b7899 */ /* 0x000fe400080006ff */
[----:B------:R-:W-:Y:S02]  /*0580*/  USHF.L.U32 UR10, UR10, 0x1, URZ ;  /* 0x000000010a0a7899 */ /* 0x000fe400080006ff */
[----:B-1----:R-:W-:Y:S01]  /*0590*/  ULEA UR5, UR5, UR7, 0x18 ;  /* 0x0000000705057291 */ /* 0x002fe2000f8ec0ff */
[----:B------:R-:W1:Y:S11]  /*05a0*/  FENCE.VIEW.ASYNC.S ;  /* 0x00000000000073c6 */ /* 0x000e760000000000 */
[----:B-1----:R1:W3:Y:S01]  /*05b0*/  SYNCS.EXCH.64 URZ, [UR5], UR10 ;  /* 0x0000000a05ff75b2 */ /* 0x0022e20008000100 */
[----:B------:R1:W4:Y:S01]  /*05c0*/  SYNCS.EXCH.64 URZ, [UR5+0x18], UR10 ;  /* 0x0000180a05ff75b2 */ /* 0x0003220008000100 */
[----:B------:R1:W1:Y:S01]  /*05d0*/  SYNCS.EXCH.64 URZ, [UR5+0x8], UR10 ;  /* 0x0000080a05ff75b2 */ /* 0x0002620008000100 */
[----:B------:R1:W1:Y:S01]  /*05e0*/  SYNCS.EXCH.64 URZ, [UR5+0x20], UR10 ;  /* 0x0000200a05ff75b2 */ /* 0x0002620008000100 */
[----:B------:R1:W1:Y:S01]  /*05f0*/  SYNCS.EXCH.64 URZ, [UR5+0x10], UR10 ;  /* 0x0000100a05ff75b2 */ /* 0x0002620008000100 */
[----:B------:R1:W1:Y:S01]  /*0600*/  SYNCS.EXCH.64 URZ, [UR5+0x28], UR10 ;  /* 0x0000280a05ff75b2 */ /* 0x0002620008000100 */
[----:B------:R-:W-:Y:S01]  /*0610*/  NOP ;  /* 0x0000000000007918 */ /* 0x000fe20000000000 */
.L_x_9:
[----:B------:R-:W2:Y:S01]  /*0620*/  SHFL.IDX PT, R2, R173, RZ, 0x1f ;  /* 0x00001fffad027589 */ /* 0x000ea200000e0000 */
[----:B------:R-:W-:Y:S01]  /*0630*/  NOP ;  /* 0x0000000000007918 */ /* 0x000fe20000000000 */
[----:B--2---:R-:W-:-:S13]  /*0640*/  ISETP.NE.AND P0, PT, R2, 0x1, PT ;  /* 0x000000010200780c */ /* 0x004fda0003f05270 */
[----:B------:R-:W-:Y:S05]  /*0650*/  @P0 BRA `(.L_x_10) ;  /* 0x0000000000580947 */ /* 0x000fea0003800000 */
[----:B------:R-:W2:Y:S01]  /*0660*/  S2UR UR7, SR_CgaCtaId ;  /* 0x00000000000779c3 */ /* 0x000ea20000008800 */
[----:B------:R-:W-:Y:S01]  /*0670*/  UMOV UR9, 0x400 ;  /* 0x0000040000097882 */ /* 0x000fe20000000000 */
[----:B-1----:R-:W-:Y:S01]  /*0680*/  UMOV UR5, 0x20 ;  /* 0x0000002000057882 */ /* 0x002fe20000000000 */
[----:B------:R-:W-:Y:S01]  /*0690*/  UMOV UR4, 0x80 ;  /* 0x0000008000047882 */ /* 0x000fe20000000000 */
[----:B------:R-:W-:-:S04]  /*06a0*/  UIADD3 UR10, UPT, UPT, -UR5, 0x100000, URZ ;  /* 0x00100000050a7890 */ /* 0x000fc8000fffe1ff */
[----:B------:R-:W-:Y:S02]  /*06b0*/  USHF.L.U32 UR11, UR10, 0xb, URZ ;  /* 0x0000000b0a0b7899 */ /* 0x000fe400080006ff */
[----:B------:R-:W-:Y:S02]  /*06c0*/  USHF.L.U32 UR10, UR10, 0x1, URZ ;  /* 0x000000010a0a7899 */ /* 0x000fe400080006ff */
[----:B------:R-:W-:-:S04]  /*06d0*/  UIADD3 UR4, UPT, UPT, -UR4, 0x100000, URZ ;  /* 0x0010000004047890 */ /* 0x000fc8000fffe1ff */
[----:B------:R-:W-:Y:S02]  /*06e0*/  USHF.L.U32 UR5, UR4, 0xb, URZ ;  /* 0x0000000b04057899 */ /* 0x000fe400080006ff */
[----:B------:R-:W-:Y:S01]  /*06f0*/  USHF.L.U32 UR4, UR4, 0x1, URZ ;  /* 0x0000000104047899 */ /* 0x000fe200080006ff */
[----:B------:R-:W-:Y:S01]  /*0700*/  ELECT P0, URZ, PT ;  /* 0x0000000000ff782f */ /* 0x000fe20003800000 */
[----:B--2---:R-:W-:Y:S01]  /*0710*/  ULEA UR7, UR7, UR9, 0x18 ;  /* 0x0000000907077291 */ /* 0x004fe2000f8ec0ff */
[----:B------:R-:W1:Y:S11]  /*0720*/  FENCE.VIEW.ASYNC.S ;  /* 0x00000000000073c6 */ /* 0x000e760000000000 */
[----:B-1----:R2:W1:Y:S01]  /*0730*/  SYNCS.EXCH.64 URZ, [UR7+0x30], UR10 ;  /* 0x0000300a07ff75b2 */ /* 0x0024620008000100 */
[----:B------:R2:W1:Y:S01]  /*0740*/  SYNCS.EXCH.64 URZ, [UR7+0x50], UR4 ;  /* 0x0000500407ff75b2 */ /* 0x0004620008000100 */
[----:B------:R2:W1:Y:S01]  /*0750*/  SYNCS.EXCH.64 URZ, [UR7+0x38], UR10 ;  /* 0x0000380a07ff75b2 */ /* 0x0004620008000100 */
[----:B------:R2:W1:Y:S01]  /*0760*/  SYNCS.EXCH.64 URZ, [UR7+0x58], UR4 ;  /* 0x0000580407ff75b2 */ /* 0x0004620008000100 */
[----:B------:R2:W1:Y:S01]  /*0770*/  SYNCS.EXCH.64 URZ, [UR7+0x40], UR10 ;  /* 0x0000400a07ff75b2 */ /* 0x0004620008000100 */
[----:B------:R2:W1:Y:S01]  /*0780*/  SYNCS.EXCH.64 URZ, [UR7+0x60], UR4 ;  /* 0x0000600407ff75b2 */ /* 0x0004620008000100 */
[----:B------:R2:W1:Y:S01]  /*0790*/  SYNCS.EXCH.64 URZ, [UR7+0x48], UR10 ;  /* 0x0000480a07ff75b2 */ /* 0x0004620008000100 */
[----:B------:R2:W1:Y:S02]  /*07a0*/  SYNCS.EXCH.64 URZ, [UR7+0x68], UR4 ;  /* 0x0000680407ff75b2 */ /* 0x0004640008000100 */
[----:B--2---:R-:W-:Y:S01]  /*07b0*/  NOP ;  /* 0x0000000000007918 */ /* 0x004fe20000000000 */
.L_x_10:
[----:B------:R-:W2:Y:S01]  /*07c0*/  SHFL.IDX PT, R2, R173, RZ, 0x1f ;  /* 0x00001fffad027589 */ /* 0x000ea200000e0000 */
[----:B------:R-:W-:Y:S01]  /*07d0*/  NOP ;  /* 0x0000000000007918 */ /* 0x000fe20000000000 */
[----:B--2---:R-:W-:-:S13]  /*07e0*/  ISETP.NE.AND P0, PT, R2, 0x3, PT ;  /* 0x000000030200780c */ /* 0x004fda0003f05270 */
[----:B------:R-:W-:Y:S05]  /*07f0*/  @P0 BRA `(.L_x_11) ;  /* 0x0000000000300947 */ /* 0x000fea0003800000 */
[----:B-1----:R-:W1:Y:S01]  /*0800*/  S2UR UR5, SR_CgaCtaId ;  /* 0x00000000000579c3 */ /* 0x002e620000008800 */
        /* <DEDUP_REMOVED lines=8> */
[----:B-1----:R2:W1:Y:S01]  /*0890*/  SYNCS.EXCH.64 URZ, [UR5+0x70], UR10 ;  /* 0x0000700a05ff75b2 */ /* 0x0024620008000100 */
[----:B------:R2:W1:Y:S02]  /*08a0*/  SYNCS.EXCH.64 URZ, [UR5+0x78], UR10 ;  /* 0x0000780a05ff75b2 */ /* 0x0004640008000100 */
[----:B--2---:R-:W-:Y:S01]  /*08b0*/  NOP ;  /* 0x0000000000007918 */ /* 0x004fe20000000000 */
.L_x_11:
[----:B------:R-:W2:Y:S01]  /*08c0*/  SHFL.IDX PT, R2, R173, RZ, 0x1f ;  /* 0x00001fffad027589 */ /* 0x000ea200000e0000 */
[----:B------:R-:W-:Y:S01]  /*08d0*/  NOP ;  /* 0x0000000000007918 */ /* 0x000fe20000000000 */
[----:B--2---:R-:W-:-:S13]  /*08e0*/  ISETP.NE.AND P0, PT, R2, 0x4, PT ;  /* 0x000000040200780c */ /* 0x004fda0003f05270 */
[----:B------:R-:W-:Y:S05]  /*08f0*/  @P0 BRA `(.L_x_12) ;  /* 0x00000000004c0947 */ /* 0x000fea0003800000 */
[----:B-1----:R-:W1:Y:S01]  /*0900*/  S2UR UR5, SR_CgaCtaId ;  /* 0x00000000000579c3 */ /* 0x002e620000008800 */
[----:B------:R-:W-:Y:S01]  /*0910*/  UMOV UR9, 0x100 ;  /* 0x0000010000097882 */ /* 0x000fe20000000000 */
[----:B------:R-:W-:Y:S01]  /*0920*/  UMOV UR7, 0x400 ;  /* 0x0000040000077882 */ /* 0x000fe20000000000 */
[----:B------:R-:W-:Y:S01]  /*0930*/  USEL UR9, UR9, 0xe0, UP2 ;  /* 0x000000e009097887 */ /* 0x000fe20009000000 */
[----:B------:R-:W-:Y:S01]  /*0940*/  UMOV UR4, 0x1 ;  /* 0x0000000100047882 */ /* 0x000fe20000000000 */
[----:B------:R-:W-:Y:S01]  /*0950*/  ELECT P0, URZ, PT ;  /* 0x0000000000ff782f */ /* 0x000fe20003800000 */
[----:B------:R-:W-:-:S04]  /*0960*/  UIADD3 UR10, UPT, UPT, -UR4, 0x100000, URZ ;  /* 0x00100000040a7890 */ /* 0x000fc8000fffe1ff */
[----:B------:R-:W-:Y:S02]  /*0970*/  USHF.L.U32 UR11, UR10, 0xb, URZ ;  /* 0x0000000b0a0b7899 */ /* 0x000fe400080006ff */
[----:B------:R-:W-:Y:S02]  /*0980*/  USHF.L.U32 UR10, UR10, 0x1, URZ ;  /* 0x000000010a0a7899 */ /* 0x000fe400080006ff */
[----:B------:R-:W-:-:S04]  /*0990*/  UIADD3 UR12, UPT, UPT, -UR9, 0x100000, URZ ;  /* 0x00100000090c7890 */ /* 0x000fc8000fffe1ff */
[----:B------:R-:W-:Y:S02]  /*09a0*/  USHF.L.U32 UR13, UR12, 0xb, URZ ;  /* 0x0000000b0c0d7899 */ /* 0x000fe400080006ff */
[----:B------:R-:W-:Y:S02]  /*09b0*/  USHF.L.U32 UR12, UR12, 0x1, URZ ;  /* 0x000000010c0c7899 */ /* 0x000fe400080006ff */
[----:B-1----:R-:W-:Y:S01]  /*09c0*/  ULEA UR5, UR5, UR7, 0x18 ;  /* 0x0000000705057291 */ /* 0x002fe2000f8ec0ff */
[----:B------:R-:W1:Y:S11]  /*09d0*/  FENCE.VIEW.ASYNC.S ;  /* 0x00000000000073c6 */ /* 0x000e760000000000 */
[----:B-1----:R2:W1:Y:S01]  /*09e0*/  SYNCS.EXCH.64 URZ, [UR5+0x80], UR10 ;  /* 0x0000800a05ff75b2 */ /* 0x0024620008000100 */
[----:B------:R2:W1:Y:S01]  /*09f0*/  SYNCS.EXCH.64 URZ, [UR5+0x90], UR12 ;  /* 0x0000900c05ff75b2 */ /* 0x0004620008000100 */
[----:B------:R2:W1:Y:S01]  /*0a00*/  SYNCS.EXCH.64 URZ, [UR5+0x88], UR10 ;  /* 0x0000880a05ff75b2 */ /* 0x0004620008000100 */
[----:B------:R2:W1:Y:S02]  /*0a10*/  SYNCS.EXCH.64 URZ, [UR5+0x98], UR12 ;  /* 0x0000980c05ff75b2 */ /* 0x0004640008000100 */
[----:B--2---:R-:W-:Y:S01]  /*0a20*/  NOP ;  /* 0x0000000000007918 */ /* 0x004fe20000000000 */
.L_x_12:
        /* <DEDUP_REMOVED lines=20> */
[----:B------:R2:W1:Y:S02]  /*0b70*/  SYNCS.EXCH.64 URZ, [UR7+0xb8], UR4 ;  /* 0x0000b80407ff75b2 */ /* 0x0004640008000100 */
[----:B--2---:R-:W-:Y:S01]  /*0b80*/  NOP ;  /* 0x0000000000007918 */ /* 0x004fe20000000000 */
.L_x_13:
        /* <DEDUP_REMOVED lines=18> */
.L_x_14:
[----:B-1----:R-:W1:Y:S01]  /*0cb0*/  S2UR UR5, SR_CTAID.X ;  /* 0x00000000000579c3 */ /* 0x002e620000002500 */
[----:B------:R-:W-:-:S05]  /*0cc0*/  CS2R.32 R170, SR_CgaSize ;  /* 0x0000000000aa7805 */ /* 0x000fca0000008a00 */
[----:B------:R-:W-:-:S05]  /*0cd0*/  IMAD R170, R170, -0xa0, RZ ;  /* 0xffffff60aaaa7824 */ /* 0x000fca00078e02ff */
[----:B------:R-:W-:-:S14]  /*0ce0*/  R2UR UR9, R170 ;  /* 0x00000000aa0972ca */ /* 0x000fdc00000e0000 */
[----:B------:R-:W2:Y:S01]  /*0cf0*/  LDCU UR9, c[0x0][UR9+0x2b0] ;  /* 0x00005600090977ac */ /* 0x000ea20008000800 */
[----:B------:R-:W-:Y:S01]  /*0d00*/  NOP ;  /* 0x0000000000007918 */ /* 0x000fe20000000000 */
[----:B------:R-:W-:-:S05]  /*0d10*/  CS2R.32 R170, SR_CgaSize ;  /* 0x0000000000aa7805 */ /* 0x000fca0000008a00 */
[----:B------:R-:W-:-:S05]  /*0d20*/  IMAD R170, R170, -0xa0, RZ ;  /* 0xffffff60aaaa7824 */ /* 0x000fca00078e02ff */
[----:B------:R-:W-:-:S14]  /*0d30*/  R2UR UR7, R170 ;  /* 0x00000000aa0772ca */ /* 0x000fdc00000e0000 */
[----:B------:R-:W3:Y:S01]  /*0d40*/  LDCU UR7, c[0x0][UR7+0x2b4] ;  /* 0x00005680070777ac */ /* 0x000ee20008000800 */
[----:B------:R-:W4:Y:S08]  /*0d50*/  S2UR UR4, SR_CTAID.Y ;  /* 0x00000000000479c3 */ /* 0x000f300000002600 */
[----:B------:R-:W3:Y:S01]  /*0d60*/  LDC R9, c[0x0][0xb24] ;  /* 0x0002c900ff097b82 */ /* 0x000ee20000000800 */
[----:B-1----:R-:W-:-:S02]  /*0d70*/  I2FP.F32.U32 R5, UR5 ;  /* 0x0000000500057c45 */ /* 0x002fc40008201000 */
[----:B------:R-:W-:-:S05]  /*0d80*/  CS2R.32 R3, SR_CgaSize ;  /* 0x0000000000037805 */ /* 0x000fca0000008a00 */
[----:B------:R-:W-:-:S06]  /*0d90*/  IMAD R3, R3, -0xa0, RZ ;  /* 0xffffff6003037824 */ /* 0x000fcc00078e02ff */
[----:B------:R-:W1:Y:S01]  /*0da0*/  LDC R3, c[0x0][R3+0x2a0] ;  /* 0x0000a80003037b82 */ /* 0x000e620000000800 */
[----:B------:R-:W-:Y:S01]  /*0db0*/  MOV R21, UR5 ;  /* 0x0000000500157c02 */ /* 0x000fe20008000f00 */
[----:B--2---:R-:W-:Y:S01]  /*0dc0*/  FMUL R5, R5, UR9 ;  /* 0x0000000905057c20 */ /* 0x004fe20008400000 */
[----:B----4-:R-:W-:Y:S02]  /*0dd0*/  I2FP.F32.U32 R4, UR4 ;  /* 0x0000000400047c45 */ /* 0x010fe40008201000 */
[----:B------:R-:W-:-:S05]  /*0de0*/  CS2R.32 R2, SR_CgaSize ;  /* 0x0000000000027805 */ /* 0x000fca0000008a00 */
[----:B------:R-:W-:-:S06]  /*0df0*/  IMAD R2, R2, -0xa0, RZ ;  /* 0xffffff6002027824 */ /* 0x000fcc00078e02ff */
[----:B------:R-:W2:Y:S01]  /*0e00*/  LDC R2, c[0x0][R2+0x2a4] ;  /* 0x0000a90002027b82 */ /* 0x000ea20000000800 */
[----:B------:R-:W4:Y:S01]  /*0e10*/  F2I.U32.TRUNC.NTZ R170, R5 ;  /* 0x0000000500aa7305 */ /* 0x000f22000020f000 */
[----:B------:R-:W-:Y:S01]  /*0e20*/  MOV R20, UR4 ;  /* 0x0000000400147c02 */ /* 0x000fe20008000f00 */
[----:B---3--:R-:W-:-:S05]  /*0e30*/  FMUL R4, R4, UR7 ;  /* 0x0000000704047c20 */ /* 0x008fca0008400000 */
[----:B------:R-:W-:Y:S01]  /*0e40*/  BAR.SYNC.DEFER_BLOCKING 0x0 ;  /* 0x0000000000007b1d */ /* 0x000fe20000010000 */
[----:B------:R-:W-:-:S05]  /*0e50*/  ISETP.GE.AND P0, PT, R9, 0x1, PT ;  /* 0x000000010900780c */ /* 0x000fca0003f06270 */
[----:B------:R-:W3:Y:S02]  /*0e60*/  F2I.U32.TRUNC.NTZ R147, R4 ;  /* 0x0000000400937305 */ /* 0x000ee4000020f000 */
[----:B------:R-:W2:Y:S01]  /*0e70*/  S2UR UR36, SR_CTAID.Z ;  /* 0x00000000002479c3 */ /* 0x000ea20000002700 */
[----:B----4-:R-:W-:-:S05]  /*0e80*/  IADD3 R170, PT, PT, -R170, RZ, RZ ;  /* 0x000000ffaaaa7210 */ /* 0x010fca0007ffe1ff */
[----:B-1----:R-:W-:Y:S01]  /*0e90*/  IMAD R170, R3, R170, UR5 ;  /* 0x0000000503aa7e24 */ /* 0x002fe2000f8e02aa */
[----:B---3--:R-:W-:-:S05]  /*0ea0*/  IADD3 R147, PT, PT, -R147, RZ, RZ ;  /* 0x000000ff93937210 */ /* 0x008fca0007ffe1ff */
[----:B--2---:R-:W-:Y:S01]  /*0eb0*/  IMAD R147, R2, R147, UR4 ;  /* 0x0000000402937e24 */ /* 0x004fe2000f8e0293 */
[----:B------:R-:W-:Y:S06]  /*0ec0*/  @!P0 BRA `(.L_x_15) ;  /* 0x0000000000b88947 */ /* 0x000fec0003800000 */
[----:B------:R-:W1:Y:S01]  /*0ed0*/  LDC.64 R4, c[0x0][0xb18] ;  /* 0x0002c600ff047b82 */ /* 0x000e620000000a00 */
[----:B------:R-:W-:-:S07]  /*0ee0*/  ISETP.NE.AND P0, PT, R9, 0x1, PT ;  /* 0x000000010900780c */ /* 0x000fce0003f05270 */
[----:B------:R-:W2:Y:S08]  /*0ef0*/  LDC R10, c[0x0][0xb0c] ;  /* 0x0002c300ff0a7b82 */ /* 0x000eb00000000800 */
[----:B------:R-:W3:Y:S08]  /*0f00*/  LDC R11, c[0x0][0x370] ;  /* 0x0000dc00ff0b7b82 */ /* 0x000ef00000000800 */
[----:B------:R-:W4:Y:S01]  /*0f10*/  LDC R12, c[0x0][0x374] ;  /* 0x0000dd00ff0c7b82 */ /* 0x000f220000000800 */
[----:B-1----:R-:W-:-:S07]  /*0f20*/  ISETP.NE.AND P1, PT, R4, 0x1, PT ;  /* 0x000000010400780c */ /* 0x002fce0003f25270 */
[----:B------:R-:W3:Y:S01]  /*0f30*/  LDC.64 R6, c[0x0][0xb10] ;  /* 0x0002c400ff067b82 */ /* 0x000ee20000000a00 */
[----:B--2---:R-:W-:-:S07]  /*0f40*/  ISETP.NE.AND P2, PT, R10, 0x1, PT ;  /* 0x000000010a00780c */ /* 0x004fce0003f45270 */
[----:B------:R-:W1:Y:S08]  /*0f50*/  LDC R8, c[0x0][0xb20] ;  /* 0x0002c800ff087b82 */ /* 0x000e700000000800 */
[----:B------:R-:W2:Y:S01]  /*0f60*/  LDC.64 R2, c[0x0][0xb28] ;  /* 0x0002ca00ff027b82 */ /* 0x000ea20000000a00 */
[----:B----4-:R-:W-:-:S04]  /*0f70*/  IMAD.HI.U32 R13, R12, R5, RZ ;  /* 0x000000050c0d7227 */ /* 0x010fc800078e00ff */
[----:B------:R-:W-:-:S04]  /*0f80*/  IMAD.HI.U32 R5, R20, R5, RZ ;  /* 0x0000000514057227 */ /* 0x000fc800078e00ff */
[----:B---3--:R-:W-:-:S04]  /*0f90*/  IMAD.HI.U32 R14, R11, R6, RZ ;  /* 0x000000060b0e7227 */ /* 0x008fc800078e00ff */
[C---:B------:R-:W-:Y:S01]  /*0fa0*/  IMAD.HI.U32 R16, R21.reuse, R6, RZ ;  /* 0x0000000615107227 */ /* 0x040fe200078e00ff */
[-C--:B------:R-:W-:Y:S02]  /*0fb0*/  @P2 SHF.R.U32.HI R11, RZ, R7.reuse, R14 ;  /* 0x00000007ff0b2219 */ /* 0x080fe4000001160e */
[-C--:B-1----:R-:W-:Y:S02]  /*0fc0*/  @P1 SHF.R.U32.HI R12, RZ, R8.reuse, R13 ;  /* 0x00000008ff0c1219 */ /* 0x082fe4000001160d */
[----:B------:R-:W-:Y:S02]  /*0fd0*/  SHF.R.U32.HI R5, RZ, R8, R5 ;  /* 0x00000008ff057219 */ /* 0x000fe40000011605 */
[----:B------:R-:W-:Y:S02]  /*0fe0*/  SHF.R.U32.HI R16, RZ, R7, R16 ;  /* 0x00000007ff107219 */ /* 0x000fe40000011610 */
[----:B------:R-:W-:Y:S01]  /*0ff0*/  SEL R5, R20, R5, !P1 ;  /* 0x0000000514057207 */ /* 0x000fe20004800000 */
[----:B--2---:R-:W-:Y:S01]  /*1000*/  IMAD.HI.U32 R14, R12, R2, RZ ;  /* 0x000000020c0e7227 */ /* 0x004fe200078e00ff */
[----:B------:R-:W-:-:S02]  /*1010*/  SEL R7, R21, R16, !P2 ;  /* 0x0000001015077207 */ /* 0x000fc40005000000 */
[----:B------:R-:W-:Y:S01]  /*1020*/  IADD3 R13, PT, PT, -R5, RZ, RZ ;  /* 0x000000ff050d7210 */ /* 0x000fe20007ffe1ff */
[----:B------:R-:W-:Y:S01]  /*1030*/  IMAD.HI.U32 R6, R11, R2, RZ ;  /* 0x000000020b067227 */ /* 0x000fe200078e00ff */
[----:B------:R-:W-:-:S03]  /*1040*/  @P0 SHF.R.U32.HI R12, RZ, R3, R14 ;  /* 0x00000003ff0c0219 */ /* 0x000fc6000001160e */
[----:B------:R-:W-:Y:S01]  /*1050*/  IMAD R13, R4, R13, R20 ;  /* 0x0000000d040d7224 */ /* 0x000fe200078e0214 */
[----:B------:R-:W-:Y:S01]  /*1060*/  @P0 SHF.R.U32.HI R11, RZ, R3, R6 ;  /* 0x00000003ff0b0219 */ /* 0x000fe20000011606 */
[----:B------:R-:W-:-:S04]  /*1070*/  IMAD R12, R12, R9, RZ ;  /* 0x000000090c0c7224 */ /* 0x000fc800078e02ff */
[----:B------:R-:W-:Y:S01]  /*1080*/  IMAD R6, R11, R9, RZ ;  /* 0x000000090b067224 */ /* 0x000fe200078e02ff */
[----:B------:R-:W-:-:S04]  /*1090*/  ISETP.GE.AND P1, PT, R5, R12, PT ;  /* 0x0000000c0500720c */ /* 0x000fc80003f26270 */
[----:B------:R-:W-:Y:S01]  /*10a0*/  ISETP.GE.OR P1, PT, R7, R6, P1 ;  /* 0x000000060700720c */ /* 0x000fe20000f26670 */
[----:B------:R-:W-:-:S05]  /*10b0*/  IMAD.HI.U32 R6, R5, R2, RZ ;  /* 0x0000000205067227 */ /* 0x000fca00078e00ff */
[----:B------:R-:W-:-:S04]  /*10c0*/  SHF.R.U32.HI R6, RZ, R3, R6 ;  /* 0x00000003ff067219 */ /* 0x000fc80000011606 */
[----:B------:R-:W-:-:S03]  /*10d0*/  SEL R6, R5, R6, !P0 ;  /* 0x0000000605067207 */ /* 0x000fc60004000000 */
[----:B------:R-:W-:Y:S01]  /*10e0*/  @!P1 IMAD.HI.U32 R8, R7, R2, RZ ;  /* 0x0000000207089227 */ /* 0x000fe200078e00ff */
[----:B------:R-:W-:-:S04]  /*10f0*/  IADD3 R2, PT, PT, -R6, RZ, RZ ;  /* 0x000000ff06027210 */ /* 0x000fc80007ffe1ff */
[----:B------:R-:W-:Y:S01]  /*1100*/  @!P1 SHF.R.U32.HI R8, RZ, R3, R8 ;  /* 0x00000003ff089219 */ /* 0x000fe20000011608 */
[----:B------:R-:W-:-:S03]  /*1110*/  IMAD R2, R9, R2, R5 ;  /* 0x0000000209027224 */ /* 0x000fc600078e0205 */
[----:B------:R-:W-:-:S05]  /*1120*/  @!P1 SEL R3, R7, R8, !P0 ;  /* 0x0000000807039207 */ /* 0x000fca0004000000 */
[--C-:B------:R-:W-:Y:S02]  /*1130*/  @!P1 IMAD.IADD R6, R6, 0x1, -R3.reuse ;  /* 0x0000000106069824 */ /* 0x100fe400078e0a03 */
[----:B------:R-:W-:Y:S01]  /*1140*/  @!P1 IMAD R3, R2, R11, R3 ;  /* 0x0000000b02039224 */ /* 0x000fe200078e0203 */
[----:B------:R-:W-:Y:S01]  /*1150*/  IADD3 R2, PT, PT, -R7, RZ, RZ ;  /* 0x000000ff07027210 */ /* 0x000fe20007ffe1ff */
[----:B------:R-:W-:Y:S02]  /*1160*/  @!P1 IMAD R5, R6, R9, R7 ;  /* 0x0000000906059224 */ /* 0x000fe400078e0207 */
[----:B------:R-:W-:Y:S02]  /*1170*/  @!P1 IMAD.MOV.U32 R7, RZ, RZ, R3 ;  /* 0x000000ffff079224 */ /* 0x000fe400078e0003 */
[----:B------:R-:W-:Y:S02]  /*1180*/  IMAD R2, R10, R2, R21 ;  /* 0x000000020a027224 */ /* 0x000fe400078e0215 */
[----:B------:R-:W-:-:S02]  /*1190*/  IMAD R20, R5, R4, R13 ;  /* 0x0000000405147224 */ /* 0x000fc400078e020d */
[----:B------:R-:W-:Y:S02]  /*11a0*/  IMAD R21, R7, R10, R2 ;  /* 0x0000000a07157224 */ /* 0x000fe400078e0202 */
.L_x_15:
[----:B------:R-:W1:Y:S01]  /*11b0*/  LDCU UR4, c[0x0][0xb30] ;  /* 0x00016600ff0477ac */ /* 0x000e620008000800 */
[----:B------:R-:W2:Y:S08]  /*11c0*/  S2UR UR37, SR_CgaCtaId ;  /* 0x00000000002579c3 */ /* 0x000eb00000008800 */
[----:B------:R-:W3:Y:S01]  /*11d0*/  LDC R72, c[0x0][0xb24] ;  /* 0x0002c900ff487b82 */ /* 0x000ee20000000800 */
[----:B-1----:R-:W-:-:S09]  /*11e0*/  UISETP.NE.AND UP1, UPT, UR4, 0x1, UPT ;  /* 0x000000010400788c */ /* 0x002fd2000bf25270 */
[----:B--2---:R-:W-:Y:S05]  /*11f0*/  BRA.U UP1, `(.L_x_16) ;  /* 0x0000000101407547 */ /* 0x004fea000b800000 */
[----:B------:R-:W1:Y:S08]  /*1200*/  LDC.64 R4, c[0x0][0xb10] ;  /* 0x0002c400ff047b82 */ /* 0x000e700000000a00 */
[----:B------:R-:W2:Y:S08]  /*1210*/  LDC.64 R2, c[0x0][0xb18] ;  /* 0x0002c600ff027b82 */ /* 0x000eb00000000a00 */
[----:B------:R-:W4:Y:S08]  /*1220*/  LDC R6, c[0x0][0xb20] ;  /* 0x0002c800ff067b82 */ /* 0x000f300000000800 */
[----:B------:R-:W3:Y:S01]  /*1230*/  LDC R8, c[0x0][0xb0c] ;  /* 0x0002c300ff087b82 */ /* 0x000ee20000000800 */
[----:B-1----:R-:W-:-:S05]  /*1240*/  IMAD.HI.U32 R4, R21, R4, RZ ;  /* 0x0000000415047227 */ /* 0x002fca00078e00ff */
[----:B------:R-:W-:Y:S01]  /*1250*/  SHF.R.U32.HI R4, RZ, R5, R4 ;  /* 0x00000005ff047219 */ /* 0x000fe20000011604 */
[----:B--2---:R-:W-:Y:S01]  /*1260*/  IMAD.HI.U32 R3, R20, R3, RZ ;  /* 0x0000000314037227 */ /* 0x004fe200078e00ff */
[----:B------:R-:W-:-:S04]  /*1270*/  ISETP.NE.AND P0, PT, R2, 0x1, PT ;  /* 0x000000010200780c */ /* 0x000fc80003f05270 */
[----:B----4-:R-:W-:-:S04]  /*1280*/  SHF.R.U32.HI R3, RZ, R6, R3 ;  /* 0x00000006ff037219 */ /* 0x010fc80000011603 */
[----:B------:R-:W-:Y:S02]  /*1290*/  SEL R3, R20, R3, !P0 ;  /* 0x0000000314037207 */ /* 0x000fe40004000000 */
[----:B---3--:R-:W-:-:S04]  /*12a0*/  ISETP.NE.AND P1, PT, R8, 0x1, PT ;  /* 0x000000010800780c */ /* 0x008fc80003f25270 */
[----:B------:R-:W-:-:S05]  /*12b0*/  SEL R4, R21, R4, !P1 ;  /* 0x0000000415047207 */ /* 0x000fca0004800000 */
[----:B------:R-:W-:Y:S02]  /*12c0*/  IMAD.IADD R5, R3, 0x1, -R4 ;  /* 0x0000000103057824 */ /* 0x000fe400078e0a04 */
[----:B------:R-:W-:Y:S02]  /*12d0*/  IMAD.IADD R3, R4, 0x1, -R3 ;  /* 0x0000000104037824 */ /* 0x000fe400078e0a03 */
[----:B------:R-:W-:Y:S02]  /*12e0*/  IMAD R21, R5, R8, R21 ;  /* 0x0000000805157224 */ /* 0x000fe400078e0215 */
[----:B------:R-:W-:-:S07]  /*12f0*/  IMAD R20, R3, R2, R20 ;  /* 0x0000000203147224 */ /* 0x000fce00078e0214 */
.L_x_16:
[----:B------:R-:W-:Y:S01]  /*1300*/  BAR.SYNC.DEFER_BLOCKING 0x0 ;  /* 0x0000000000007b1d */ /* 0x000fe20000010000 */
[----:B------:R-:W-:Y:S01]  /*1310*/  UISETP.NE.AND UP1, UPT, UR8, 0x2, UPT ;  /* 0x000000020800788c */ /* 0x000fe2000bf25270 */
[----:B------:R-:W-:Y:S02]  /*1320*/  ISETP.NE.OR P5, PT, R0, 0x2, !P5 ;  /* 0x000000020000780c */ /* 0x000fe40006fa5670 */
[----:B------:R-:W-:-:S06]  /*1330*/  LOP3.LUT R2, R185, 0x1f, RZ, 0xc0, !PT ;  /* 0x0000001fb9027812 */ /* 0x000fcc00078ec0ff */
[----:B------:R-:W-:Y:S05]  /*1340*/  BRA.U UP1, `(.L_x_17) ;  /* 0x0000001101387547 */ /* 0x000fea000b800000 */
[----:B------:R-:W1:Y:S01]  /*1350*/  LDCU UR13, c[0x0][0x38c] ;  /* 0x00007180ff0d77ac */ /* 0x000e620008000800 */
[----:B------:R-:W2:Y:S01]  /*1360*/  LDC R9, c[0x0][0x370] ;  /* 0x0000dc00ff097b82 */ /* 0x000ea20000000800 */
[----:B------:R-:W-:Y:S01]  /*1370*/  PLOP3.LUT P1, PT, PT, PT, UP2, 0x80, 0x8 ;  /* 0x000000000008781c */ /* 0x000fe20003f2f028 */
[----:B------:R-:W-:Y:S01]  /*1380*/  IMAD.MOV.U32 R15, RZ, RZ, 0x1 ;  /* 0x00000001ff0f7424 */ /* 0x000fe200078e00ff */
[----:B------:R-:W-:Y:S01]  /*1390*/  ISETP.EQ.OR P4, PT, R2, RZ, P5 ;  /* 0x000000ff0200720c */ /* 0x000fe20002f82670 */
[----:B------:R-:W-:Y:S01]  /*13a0*/  IMAD.MOV.U32 R14, RZ, RZ, RZ ;  /* 0x000000ffff0e7224 */ /* 0x000fe200078e00ff */
[----:B------:R-:W-:Y:S02]  /*13b0*/  PLOP3.LUT P1, PT, P1, PT, PT, 0x8, 0x80 ;  /* 0x000000000080781c */ /* 0x000fe40000f2e170 */
[----:B------:R-:W-:Y:S01]  /*13c0*/  CS2R R12, SRZ ;  /* 0x00000000000c7805 */ /* 0x000fe2000001ff00 */
[----:B------:R-:W-:Y:S01]  /*13d0*/  IMAD.MOV.U32 R10, RZ, RZ, 0x1 ;  /* 0x00000001ff0a7424 */ /* 0x000fe200078e00ff */
[----:B------:R-:W4:Y:S01]  /*13e0*/  LDC R0, c[0x0][0x374] ;  /* 0x0000dd00ff007b82 */ /* 0x000f220000000800 */
[----:B------:R-:W2:Y:S01]  /*13f0*/  LDCU.64 UR22, c[0x0][0x348] ;  /* 0x00006900ff1677ac */ /* 0x000ea20008000a00 */
[----:B------:R-:W-:Y:S01]  /*1400*/  UMOV UR6, URZ ;  /* 0x000000ff00067c82 */ /* 0x000fe20008000000 */
[----:B-1----:R-:W-:-:S04]  /*1410*/  UIADD3 UR5, UPT, UPT, UR13, 0x7f, URZ ;  /* 0x0000007f0d057890 */ /* 0x002fc8000fffe0ff */
[----:B------:R-:W-:-:S04]  /*1420*/  USHF.R.S32.HI UR4, URZ, 0x1f, UR5 ;  /* 0x0000001fff047899 */ /* 0x000fc80008011405 */
[----:B------:R-:W-:-:S04]  /*1430*/  ULEA.HI UR4, UR4, UR5, URZ, 0x7 ;  /* 0x0000000504047291 */ /* 0x000fc8000f8f38ff */
[----:B------:R-:W-:Y:S02]  /*1440*/  USHF.R.S32.HI UR15, URZ, 0x7, UR4 ;  /* 0x00000007ff0f7899 */ /* 0x000fe40008011404 */
[----:B------:R-:W-:Y:S02]  /*1450*/  UIADD3 UR4, UPT, UPT, UR13, -0x1, URZ ;  /* 0xffffffff0d047890 */ /* 0x000fe4000fffe0ff */
[----:B------:R-:W-:Y:S02]  /*1460*/  UISETP.LT.U32.AND UP0, UPT, UR15, 0x3, UPT ;  /* 0x000000030f00788c */ /* 0x000fe4000bf01070 */
[----:B------:R-:W-:Y:S02]  /*1470*/  UISETP.GE.U32.AND UP1, UPT, UR4, -0xff, UPT ;  /* 0xffffff010400788c */ /* 0x000fe4000bf26070 */
[----:B------:R-:W-:Y:S02]  /*1480*/  USEL UR14, UR15, 0x3, UP0 ;  /* 0x000000030f0e7887 */ /* 0x000fe40008000000 */
[----:B------:R-:W-:-:S02]  /*1490*/  UIADD3 UR13, UPT, UPT, UR13, 0xfe, URZ ;  /* 0x000000fe0d0d7890 */ /* 0x000fc4000fffe0ff */
[----:B------:R-:W-:Y:S02]  /*14a0*/  UIADD3 UR5, UPT, UPT, UR14, -0x1, URZ ;  /* 0xffffffff0e057890 */ /* 0x000fe4000fffe0ff */
[----:B------:R-:W-:-:S03]  /*14b0*/  UIADD3 UR7, UPT, UPT, UR15, -UR14, URZ ;  /* 0x8000000e0f077290 */ /* 0x000fc6000fffe0ff */
[----:B------:R-:W-:-:S04]  /*14c0*/  @UP1 UIADD3 UR5, UPT, UPT, UR14, URZ, URZ ;  /* 0x000000ff0e051290 */ /* 0x000fc8000fffe0ff */
[----:B--2---:R-:W-:-:S12]  /*14d0*/  UIADD3 UR5, UPT, UPT, UR5, 0x1, URZ ;  /* 0x0000000105057890 */ /* 0x004fd8000fffe0ff */
.L_x_35:
[----:B------:R-:W-:Y:S01]  /*14e0*/  UISETP.NE.AND UP0, UPT, UR37, URZ, UPT ;  /* 0x000000ff2500728c */ /* 0x000fe2000bf05270 */
[----:B------:R-:W1:Y:S08]  /*14f0*/  S2UR UR37, SR_CgaCtaId ;  /* 0x00000000002579c3 */ /* 0x000e700000008800 */
[----:B------:R-:W-:Y:S05]  /*1500*/  BRA.U UP0, `(.L_x_18) ;  /* 0x0000000100347547 */ /* 0x000fea000b800000 */
[----:B------:R-:W2:Y:S01]  /*1510*/  S2R R2, SR_CgaCtaId ;  /* 0x0000000000027919 */ /* 0x000ea20000008800 */
[----:B------:R-:W-:-:S04]  /*1520*/  MOV R3, 0x400 ;  /* 0x0000040000037802 */ /* 0x000fc80000000f00 */
[----:B--2---:R-:W-:Y:S02]  /*1530*/  LEA R3, R2, R3, 0x18 ;  /* 0x0000000302037211 */ /* 0x004fe400078ec0ff */
[----:B------:R-:W-:-:S03]  /*1540*/  SHF.L.U32 R2, R10, 0x1f, RZ ;  /* 0x0000001f0a027819 */ /* 0x000fc600000006ff */
[----:B------:R-:W-:-:S04]  /*1550*/  IMAD R3, R12, 0x8, R3 ;  /* 0x000000080c037824 */ /* 0x000fc800078e0203 */
[----:B------:R-:W2:Y:S02]  /*1560*/  SYNCS.PHASECHK.TRANS64.TRYWAIT P0, [R3+URZ+0xd0], R2 ;  /* 0x0000d002030075a7 */ /* 0x000ea400080011ff */
[----:B--2---:R-:W-:Y:S05]  /*1570*/  @!P0 BRA `(.L_x_19) ;  /* 0x0000009800688947 */ /* 0x004fea0003800000 */
.L_x_125:
[----:B------:R-:W-:Y:S01]  /*1580*/  VIADD R12, R12, 0x1 ;  /* 0x000000010c0c7836 */ /* 0x000fe20000000000 */
[----:B------:R2:W-:Y:S04]  /*1590*/  SYNCS.ARRIVE.TRANS64.A1T0 RZ, [R3+URZ+0xc0], RZ ;  /* 0x0000c0ff03ff79a7 */ /* 0x0005e800081000ff */
[----:B------:R-:W-:-:S04]  /*15a0*/  ISETP.NE.AND P0, PT, R12, 0x2, PT ;  /* 0x000000020c00780c */ /* 0x000fc80003f05270 */
[----:B------:R-:W-:Y:S02]  /*15b0*/  SEL R12, R12, RZ, P0 ;  /* 0x000000ff0c0c7207 */ /* 0x000fe40000000000 */
[----:B--2---:R-:W-:-:S04]  /*15c0*/  SEL R3, RZ, 0x1, P0 ;  /* 0x00000001ff037807 */ /* 0x004fc80000000000 */
[----:B------:R-:W-:-:S07]  /*15d0*/  LOP3.LUT R10, R10, R3, RZ, 0x3c, !PT ;  /* 0x000000030a0a7212 */ /* 0x000fce00078e3cff */
.L_x_18:
[----:B------:R-:W-:Y:S01]  /*15e0*/  UMOV UR4, 0x400 ;  /* 0x0000040000047882 */ /* 0x000fe20000000000 */
[----:B------:R-:W-:Y:S01]  /*15f0*/  SHF.L.U32 R2, R15, 0x1f, RZ ;  /* 0x0000001f0f027819 */ /* 0x000fe200000006ff */
[----:B-1----:R-:W-:Y:S01]  /*1600*/  ULEA UR4, UR37, UR4, 0x18 ;  /* 0x0000000425047291 */ /* 0x002fe2000f8ec0ff */
[----:B------:R-:W-:Y:S01]  /*1610*/  R2UR UR35, R21 ;  /* 0x00000000152372ca */ /* 0x000fe200000e0000 */
[----:B------:R-:W-:Y:S01]  /*1620*/  UISETP.GE.U32.AND UP0, UPT, UR13, 0xff, UPT ;  /* 0x000000ff0d00788c */ /* 0x000fe2000bf06070 */
[----:B------:R-:W-:Y:S01]  /*1630*/  R2UR UR11, R20 ;  /* 0x00000000140b72ca */ /* 0x000fe200000e0000 */
[----:B------:R-:W-:Y:S01]  /*1640*/  ULEA UR8, UR6, UR4, 0x3 ;  /* 0x0000000406087291 */ /* 0x000fe2000f8e18ff */
[----:B------:R-:W-:-:S08]  /*1650*/  UMOV UR24, URZ ;  /* 0x000000ff00187c82 */ /* 0x000fd00008000000 */
[----:B------:R1:W2:Y:S01]  /*1660*/  SYNCS.PHASECHK.TRANS64.TRYWAIT P0, [UR8+0x18], R2 ;  /* 0x00001802ff0075a7 */ /* 0x0002a20008001108 */
[----:B------:R-:W-:Y:S02]  /*1670*/  USHF.L.U32 UR35, UR35, 0x7, URZ ;  /* 0x0000000723237899 */ /* 0x000fe400080006ff */
[----:B------:R-:W-:Y:S01]  /*1680*/  USHF.L.U32 UR11, UR11, 0x8, URZ ;  /* 0x000000080b0b7899 */ /* 0x000fe200080006ff */
[----:B------:R-:W-:Y:S11]  /*1690*/  BRA.U !UP0, `(.L_x_20) ;  /* 0x0000000108a87547 */ /* 0x000ff6000b800000 */
[----:B------:R-:W-:Y:S01]  /*16a0*/  UMOV UR16, URZ ;  /* 0x000000ff00107c82 */ /* 0x000fe20008000000 */
[----:B------:R-:W-:-:S05]  /*16b0*/  UMOV UR17, UR6 ;  /* 0x0000000600117c82 */ /* 0x000fca0008000000 */
.L_x_25:
[----:B-1----:R-:W-:Y:S01]  /*16c0*/  ULEA UR33, UR17, UR4, 0x3 ;  /* 0x0000000411217291 */ /* 0x002fe2000f8e18ff */
[----:B--2---:R-:W-:Y:S01]  /*16d0*/  @!P5 MOV R3, 0xc000 ;  /* 0x0000c0000003d802 */ /* 0x004fe20000000f00 */
[----:B--2---:R-:W-:Y:S10]  /*16e0*/  @P0 BRA `(.L_x_21) ;  /* 0x00000000000c0947 */ /* 0x004ff40003800000 */
[----:B------:R-:W-:-:S04]  /*16f0*/  SHF.L.U32 R5, R15, 0x1f, RZ ;  /* 0x0000001f0f057819 */ /* 0x000fc800000006ff */
[----:B------:R-:W2:Y:S02]  /*1700*/  SYNCS.PHASECHK.TRANS64.TRYWAIT P0, [UR33+0x18], R5 ;  /* 0x00001805ff0075a7 */ /* 0x000ea40008001121 */
[----:B--2---:R-:W-:Y:S05]  /*1710*/  @!P0 BRA `(.L_x_22) ;  /* 0x0000009800148947 */ /* 0x004fea0003800000 */
.L_x_21:
[----:B------:R2:W-:Y:S01]  /*1720*/  @!P5 SYNCS.ARRIVE.TRANS64 RZ, [UR33], R3 ;  /* 0x00000003ffffd9a7 */ /* 0x0005e20008000021 */
[----:B------:R-:W-:Y:S04]  /*1730*/  BSSY.RECONVERGENT B0, `(.L_x_23) ;  /* 0x0000003000007945 */ /* 0x000fe80003800200 */
[----:B------:R-:W-:Y:S05]  /*1740*/  @P4 BRA `(.L_x_24) ;  /* 0x0000000000044947 */ /* 0x000fea0003800000 */
[----:B------:R-:W-:Y:S05]  /*1750*/  BPT.TRAP 0x1 ;  /* 0x000000040000795c */ /* 0x000fea0000300000 */
.L_x_24:
[----:B------:R-:W-:Y:S05]  /*1760*/  BSYNC.RECONVERGENT B0 ;  /* 0x0000000000007941 */ /* 0x000fea0003800200 */
.L_x_23:
[----:B------:R-:W-:Y:S02]  /*1770*/  UIADD3 UR6, UPT, UPT, UR17, 0x1, URZ ;  /* 0x0000000111067890 */ /* 0x000fe4000fffe0ff */
[----:B------:R-:W-:Y:S02]  /*1780*/  ULEA UR32, UR17, UR4, 0xe ;  /* 0x0000000411207291 */ /* 0x000fe4000f8e70ff */
[----:B------:R-:W-:Y:S02]  /*1790*/  UISETP.NE.AND UP0, UPT, UR6, 0x3, UPT ;  /* 0x000000030600788c */ /* 0x000fe4000bf05270 */
[----:B------:R-:W-:Y:S02]  /*17a0*/  UIADD3 UR26, UP1, UPT, UR22, 0x80, URZ ;  /* 0x00000080161a7890 */ /* 0x000fe4000ff3e0ff */
[----:B------:R-:W-:Y:S02]  /*17b0*/  USEL UR9, URZ, 0x1, UP0 ;  /* 0x00000001ff097887 */ /* 0x000fe40008000000 */
[----:B------:R-:W-:-:S02]  /*17c0*/  USEL UR6, UR6, URZ, UP0 ;  /* 0x000000ff06067287 */ /* 0x000fc40008000000 */
[----:B------:R-:W-:Y:S02]  /*17d0*/  UIADD3 UR20, UP0, UPT, UR22, 0x180, URZ ;  /* 0x0000018016147890 */ /* 0x000fe4000ff1e0ff */
[----:B------:R-:W-:Y:S01]  /*17e0*/  ULEA UR8, UR6, UR4, 0x3 ;  /* 0x0000000406087291 */ /* 0x000fe2000f8e18ff */
[----:B------:R-:W-:Y:S01]  /*17f0*/  LOP3.LUT R15, R15, UR9, RZ, 0x3c, !PT ;  /* 0x000000090f0f7c12 */ /* 0x000fe2000f8e3cff */
[----:B------:R-:W-:Y:S02]  /*1800*/  USHF.L.U32 UR34, UR16, 0x7, URZ ;  /* 0x0000000710227899 */ /* 0x000fe400080006ff */
[----:B------:R-:W-:Y:S01]  /*1810*/  UIADD3.X UR27, UPT, UPT, URZ, UR23, URZ, UP1, !UPT ;  /* 0x00000017ff1b7290 */ /* 0x000fe20008ffe4ff */
[----:B-1----:R-:W-:Y:S01]  /*1820*/  SHF.L.U32 R2, R15, 0x1f, RZ ;  /* 0x0000001f0f027819 */ /* 0x002fe200000006ff */
[----:B------:R-:W-:Y:S02]  /*1830*/  UIADD3 UR32, UPT, UPT, UR32, 0xc400, URZ ;  /* 0x0000c40020207890 */ /* 0x000fe4000fffe0ff */
[----:B------:R-:W-:Y:S01]  /*1840*/  UIADD3.X UR21, UPT, UPT, URZ, UR23, URZ, UP0, !UPT ;  /* 0x00000017ff157290 */ /* 0x000fe200087fe4ff */
[----:B------:R1:W1:Y:S01]  /*1850*/  SYNCS.PHASECHK.TRANS64.TRYWAIT P0, [UR8+0x18], R2 ;  /* 0x00001802ff0075a7 */ /* 0x0002620008001108 */
[----:B------:R-:W-:Y:S01]  /*1860*/  ULEA UR8, UR17, UR4, 0xf ;  /* 0x0000000411087291 */ /* 0x000fe2000f8e78ff */
[----:B------:R-:W-:Y:S01]  /*1870*/  UMOV UR18, 0x0 ;  /* 0x0000000000127882 */ /* 0x000fe20000000000 */
[----:B------:R-:W-:-:S02]  /*1880*/  UMOV UR19, 0x10000000 ;  /* 0x1000000000137882 */ /* 0x000fc40000000000 */
[----:B------:R-:W-:Y:S01]  /*1890*/  UIADD3 UR8, UPT, UPT, UR8, 0x18400, URZ ;  /* 0x0001840008087890 */ /* 0x000fe2000fffe0ff */
[----:B------:R1:W-:Y:S01]  /*18a0*/  UTMALDG.3D [UR32], [UR26], desc[UR18] ;  /* 0x000012201a0075b4 */ /* 0x0003e20008011000 */
[----:B------:R-:W-:Y:S01]  /*18b0*/  UMOV UR12, UR36 ;  /* 0x00000024000c7c82 */ /* 0x000fe20008000000 */
[----:B------:R-:W-:Y:S01]  /*18c0*/  UMOV UR9, UR33 ;  /* 0x0000002100097c82 */ /* 0x000fe20008000000 */
[----:B------:R-:W-:Y:S01]  /*18d0*/  UMOV UR10, UR34 ;  /* 0x00000022000a7c82 */ /* 0x000fe20008000000 */
[----:B------:R-:W-:Y:S01]  /*18e0*/  UIADD3 UR16, UPT, UPT, UR16, 0x1, URZ ;  /* 0x0000000110107890 */ /* 0x000fe2000fffe0ff */
[----:B------:R-:W-:Y:S01]  /*18f0*/  UMOV UR24, UR5 ;  /* 0x0000000500187c82 */ /* 0x000fe20008000000 */
[----:B------:R-:W-:Y:S02]  /*1900*/  UMOV UR17, UR6 ;  /* 0x0000000600117c82 */ /* 0x000fe40008000000 */
[----:B------:R1:W-:Y:S01]  /*1910*/  UTMALDG.3D [UR8], [UR20], desc[UR18] ;  /* 0x00001208140075b4 */ /* 0x0003e20008011000 */
[----:B------:R-:W-:-:S09]  /*1920*/  UISETP.NE.AND UP0, UPT, UR16, UR5, UPT ;  /* 0x000000051000728c */ /* 0x000fd2000bf05270 */
[----:B------:R-:W-:Y:S05]  /*1930*/  BRA.U UP0, `(.L_x_25) ;  /* 0xfffffffd00607547 */ /* 0x000fea000b83ffff */
.L_x_20:
[----:B-1----:R-:W-:Y:S01]  /*1940*/  ULEA UR8, UR6, UR4, 0x3 ;  /* 0x0000000406087291 */ /* 0x002fe2000f8e18ff */
[----:B------:R-:W-:Y:S01]  /*1950*/  SHF.L.U32 R2, R15, 0x1f, RZ ;  /* 0x0000001f0f027819 */ /* 0x000fe200000006ff */
[----:B------:R-:W-:Y:S01]  /*1960*/  @!P1 SYNCS.ARRIVE.TRANS64.A1T0 RZ, [UR4+0x78], RZ ;  /* 0x000078ffffff99a7 */ /* 0x000fe20008100004 */
[----:B------:R-:W-:-:S06]  /*1970*/  UISETP.GT.AND UP0, UPT, UR15, UR14, UPT ;  /* 0x0000000e0f00728c */ /* 0x000fcc000bf04270 */
[----:B--2---:R1:W2:Y:S03]  /*1980*/  SYNCS.PHASECHK.TRANS64.TRYWAIT P0, [UR8+0x18], R2 ;  /* 0x00001802ff0075a7 */ /* 0x0042a60008001108 */
[----:B------:R-:W-:Y:S05]  /*1990*/  BRA.U !UP0, `(.L_x_26) ;  /* 0x0000000108ac7547 */ /* 0x000fea000b800000 */
[----:B------:R-:W-:Y:S01]  /*19a0*/  UIADD3 UR21, UPT, UPT, UR7, UR24, URZ ;  /* 0x0000001807157290 */ /* 0x000fe2000fffe0ff */
[----:B------:R-:W-:-:S11]  /*19b0*/  UMOV UR25, UR6 ;  /* 0x0000000600197c82 */ /* 0x000fd60008000000 */
.L_x_31:
[----:B-1----:R-:W-:Y:S01]  /*19c0*/  ULEA UR17, UR25, UR4, 0x3 ;  /* 0x0000000419117291 */ /* 0x002fe2000f8e18ff */
[----:B--2---:R-:W-:Y:S01]  /*19d0*/  @!P5 MOV R3, 0xc000 ;  /* 0x0000c0000003d802 */ /* 0x004fe20000000f00 */
[----:B--2---:R-:W-:Y:S10]  /*19e0*/  @P0 BRA `(.L_x_27) ;  /* 0x00000000000c0947 */ /* 0x004ff40003800000 */
[----:B------:R-:W-:-:S04]  /*19f0*/  SHF.L.U32 R5, R15, 0x1f, RZ ;  /* 0x0000001f0f057819 */ /* 0x000fc800000006ff */
[----:B------:R-:W2:Y:S02]  /*1a00*/  SYNCS.PHASECHK.TRANS64.TRYWAIT P0, [UR17+0x18], R5 ;  /* 0x00001805ff0075a7 */ /* 0x000ea40008001111 */
[----:B--2---:R-:W-:Y:S05]  /*1a10*/  @!P0 BRA `(.L_x_28) ;  /* 0x00000094006c8947 */ /* 0x004fea0003800000 */
.L_x_27:
[----:B------:R2:W-:Y:S01]  /*1a20*/  @!P5 SYNCS.ARRIVE.TRANS64 RZ, [UR17], R3 ;  /* 0x00000003ffffd9a7 */ /* 0x0005e20008000011 */
[----:B------:R-:W-:Y:S04]  /*1a30*/  BSSY.RECONVERGENT B0, `(.L_x_29) ;  /* 0x0000003000007945 */ /* 0x000fe80003800200 */
[----:B------:R-:W-:Y:S05]  /*1a40*/  @P4 BRA `(.L_x_30) ;  /* 0x0000000000044947 */ /* 0x000fea0003800000 */
[----:B------:R-:W-:Y:S05]  /*1a50*/  BPT.TRAP 0x1 ;  /* 0x000000040000795c */ /* 0x000fea0000300000 */
.L_x_30:
[----:B------:R-:W-:Y:S05]  /*1a60*/  BSYNC.RECONVERGENT B0 ;  /* 0x0000000000007941 */ /* 0x000fea0003800200 */
.L_x_29:
        /* <DEDUP_REMOVED lines=10> */
[----:B------:R-:W-:Y:S01]  /*1b10*/  UIADD3 UR16, UPT, UPT, UR16, 0xc400, URZ ;  /* 0x0000c40010107890 */ /* 0x000fe2000fffe0ff */
[----:B-1----:R-:W-:Y:S01]  /*1b20*/  SHF.L.U32 R2, R15, 0x1f, RZ ;  /* 0x0000001f0f027819 */ /* 0x002fe200000006ff */
[----:B------:R-:W-:Y:S02]  /*1b30*/  UIADD3.X UR31, UPT, UPT, URZ, UR23, URZ, UP1, !UPT ;  /* 0x00000017ff1f7290 */ /* 0x000fe40008ffe4ff */
[----:B------:R-:W-:Y:S01]  /*1b40*/  UIADD3.X UR29, UPT, UPT, URZ, UR23, URZ, UP0, !UPT ;  /* 0x00000017ff1d7290 */ /* 0x000fe200087fe4ff */
[----:B------:R1:W1:Y:S01]  /*1b50*/  SYNCS.PHASECHK.TRANS64.TRYWAIT P0, [UR8+0x18], R2 ;  /* 0x00001802ff0075a7 */ /* 0x0002620008001108 */
[----:B------:R-:W-:Y:S01]  /*1b60*/  ULEA UR8, UR25, UR4, 0xf ;  /* 0x0000000419087291 */ /* 0x000fe2000f8e78ff */
[----:B------:R-:W-:Y:S01]  /*1b70*/  UMOV UR26, 0x0 ;  /* 0x00000000001a7882 */ /* 0x000fe20000000000 */
[----:B------:R-:W-:-:S02]  /*1b80*/  UMOV UR27, 0x10000000 ;  /* 0x10000000001b7882 */ /* 0x000fc40000000000 */
[----:B------:R-:W-:Y:S01]  /*1b90*/  UIADD3 UR8, UPT, UPT, UR8, 0x18400, URZ ;  /* 0x0001840008087890 */ /* 0x000fe2000fffe0ff */
[----:B------:R-:W-:Y:S01]  /*1ba0*/  UMOV UR19, UR35 ;  /* 0x0000002300137c82 */ /* 0x000fe20008000000 */
[----:B------:R-:W-:Y:S01]  /*1bb0*/  UMOV UR20, UR36 ;  /* 0x0000002400147c82 */ /* 0x000fe20008000000 */
[----:B------:R-:W-:Y:S01]  /*1bc0*/  UMOV UR12, UR36 ;  /* 0x00000024000c7c82 */ /* 0x000fe20008000000 */
[----:B------:R-:W-:Y:S01]  /*1bd0*/  UMOV UR9, UR17 ;  /* 0x0000001100097c82 */ /* 0x000fe20008000000 */
[----:B------:R-:W-:Y:S01]  /*1be0*/  UMOV UR10, UR18 ;  /* 0x00000012000a7c82 */ /* 0x000fe20008000000 */
[----:B------:R1:W-:Y:S01]  /*1bf0*/  UTMALDG.3D [UR16], [UR30], desc[UR26] ;  /* 0x00001a101e0075b4 */ /* 0x0003e20008011000 */
[----:B------:R-:W-:Y:S01]  /*1c00*/  UIADD3 UR24, UPT, UPT, UR24, 0x1, URZ ;  /* 0x0000000118187890 */ /* 0x000fe2000fffe0ff */
[----:B------:R-:W-:-:S03]  /*1c10*/  UMOV UR25, UR6 ;  /* 0x0000000600197c82 */ /* 0x000fc60008000000 */
[----:B------:R-:W-:Y:S01]  /*1c20*/  UISETP.NE.AND UP0, UPT, UR24, UR21, UPT ;  /* 0x000000151800728c */ /* 0x000fe2000bf05270 */
[----:B------:R1:W-:Y:S08]  /*1c30*/  UTMALDG.3D [UR8], [UR28], desc[UR26] ;  /* 0x00001a081c0075b4 */ /* 0x0003f00008011000 */
[----:B------:R-:W-:Y:S05]  /*1c40*/  BRA.U UP0, `(.L_x_31) ;  /* 0xfffffffd005c7547 */ /* 0x000fea000b83ffff */
.L_x_26:
[C---:B-1----:R-:W-:Y:S01]  /*1c50*/  LEA R2, R14.reuse, UR4, 0x3 ;  /* 0x000000040e027c11 */ /* 0x042fe2000f8e18ff */
[----:B------:R-:W-:Y:S01]  /*1c60*/  NOP ;  /* 0x0000000000007918 */ /* 0x000fe20000000000 */
[----:B--2---:R-:W-:Y:S02]  /*1c70*/  SHF.L.U32 R3, R13, 0x1f, RZ ;  /* 0x0000001f0d037819 */ /* 0x004fe400000006ff */
[----:B------:R-:W-:Y:S02]  /*1c80*/  LEA R4, R14, UR4, 0x4 ;  /* 0x000000040e047c11 */ /* 0x000fe4000f8e20ff */
[----:B------:R-:W1:Y:S02]  /*1c90*/  SYNCS.PHASECHK.TRANS64.TRYWAIT P0, [R2+URZ+0x80], R3 ;  /* 0x00008003020075a7 */ /* 0x000e6400080011ff */
[----:B-1----:R-:W-:Y:S05]  /*1ca0*/  @!P0 BRA `(.L_x_32) ;  /* 0x0000009000e08947 */ /* 0x002fea0003800000 */
.L_x_128:
[----:B------:R-:W2:Y:S01]  /*1cb0*/  LDS.128 R4, [R4+0xf0] ;  /* 0x0000f00004047984 */ /* 0x000ea20000000c00 */
[----:B---3--:R-:W-:Y:S01]  /*1cc0*/  ISETP.GE.AND P0, PT, R72, 0x1, PT ;  /* 0x000000014800780c */ /* 0x008fe20003f06270 */
[----:B-1----:R-:W-:Y:S01]  /*1cd0*/  VIADD R2, R2, 0x90 ;  /* 0x0000009002027836 */ /* 0x002fe20000000000 */
[----:B------:R-:W-:Y:S01]  /*1ce0*/  @!PT LDS RZ, [RZ] ;  /* 0x00000000fffff984 */ /* 0x000fe20000000800 */
[----:B------:R-:W-:Y:S01]  /*1cf0*/  @!PT LDS RZ, [RZ] ;  /* 0x00000000fffff984 */ /* 0x000fe20000000800 */
[----:B------:R-:W-:Y:S01]  /*1d00*/  @!PT LDS RZ, [RZ] ;  /* 0x00000000fffff984 */ /* 0x000fe20000000800 */
[----:B------:R-:W-:Y:S01]  /*1d10*/  @!PT LDS RZ, [RZ] ;  /* 0x00000000fffff984 */ /* 0x000fe20000000800 */
[----:B------:R1:W-:Y:S06]  /*1d20*/  MEMBAR.ALL.CTA ;  /* 0x0000000000007992 */ /* 0x0003ec0000008000 */
[----:B-1----:R-:W1:Y:S01]  /*1d30*/  FENCE.VIEW.ASYNC.S ;  /* 0x00000000000073c6 */ /* 0x002e620000000000 */
[----:B------:R-:W-:-:S04]  /*1d40*/  PRMT R2, RZ, 0x654, R2 ;  /* 0x00000654ff027816 */ /* 0x000fc80000000002 */
[----:B-1----:R1:W-:Y:S01]  /*1d50*/  SYNCS.ARRIVE.TRANS64.RED.A1T0 RZ, [R2+URZ], RZ ;  /* 0x000000ff02ff79a7 */ /* 0x0023e200081004ff */
[----:B--2---:R-:W-:-:S13]  /*1d60*/  LOP3.LUT P2, RZ, R6, 0x1, RZ, 0xc0, !PT ;  /* 0x0000000106ff7812 */ /* 0x004fda000784c0ff */
[----:B------:R-:W-:Y:S01]  /*1d70*/  @P2 SHF.R.U32.HI R3, RZ, 0x10, R5 ;  /* 0x00000010ff032819 */ /* 0x000fe20000011605 */
[----:B------:R-:W-:Y:S01]  /*1d80*/  VOTEU.ANY UP0, P2 ;  /* 0x0000000000ff7886 */ /* 0x000fe20001000100 */
[----:B------:R-:W-:Y:S02]  /*1d90*/  @P2 MOV R11, R4 ;  /* 0x00000004000b2202 */ /* 0x000fe40000000f00 */
[----:B------:R-:W-:Y:S02]  /*1da0*/  @P2 R2UR.BROADCAST UR8, R3 ;  /* 0x00000000030822ca */ /* 0x000fe400008e0000 */
[----:B------:R-:W-:-:S11]  /*1db0*/  @P2 LOP3.LUT R8, R5, 0xffff, RZ, 0xc0, !PT ;  /* 0x0000ffff05082812 */ /* 0x000fd600078ec0ff */
[----:B------:R-:W-:Y:S01]  /*1dc0*/  @UP0 UMOV UR36, UR8 ;  /* 0x0000000800240c82 */ /* 0x000fe20008000000 */
[----:B-1----:R-:W-:Y:S05]  /*1dd0*/  @!P0 BRA `(.L_x_33) ;  /* 0x0000000000b88947 */ /* 0x002fea0003800000 */
[----:B------:R-:W4:Y:S01]  /*1de0*/  LDC.64 R4, c[0x0][0xb18] ;  /* 0x0002c600ff047b82 */ /* 0x000f220000000a00 */
[----:B------:R-:W-:-:S07]  /*1df0*/  ISETP.NE.AND P3, PT, R72, 0x1, PT ;  /* 0x000000014800780c */ /* 0x000fce0003f65270 */
[----:B------:R-:W1:Y:S08]  /*1e00*/  LDC.64 R6, c[0x0][0xb10] ;  /* 0x0002c400ff067b82 */ /* 0x000e700000000a00 */
[----:B------:R-:W2:Y:S08]  /*1e10*/  LDC R16, c[0x0][0xb20] ;  /* 0x0002c800ff107b82 */ /* 0x000eb00000000800 */
[----:B------:R-:W3:Y:S01]  /*1e20*/  LDC R18, c[0x0][0xb0c] ;  /* 0x0002c300ff127b82 */ /* 0x000ee20000000800 */
[----:B----4-:R-:W-:Y:S01]  /*1e30*/  IMAD.HI.U32 R17, R0, R5, RZ ;  /* 0x0000000500117227 */ /* 0x010fe200078e00ff */
[----:B------:R-:W-:-:S03]  /*1e40*/  ISETP.NE.AND P0, PT, R4, 0x1, PT ;  /* 0x000000010400780c */ /* 0x000fc60003f05270 */
[----:B------:R-:W-:-:S03]  /*1e50*/  IMAD.HI.U32 R5, R8, R5, RZ ;  /* 0x0000000508057227 */ /* 0x000fc600078e00ff */
[----:B------:R-:W4:Y:S01]  /*1e60*/  LDC.64 R2, c[0x0][0xb28] ;  /* 0x0002ca00ff027b82 */ /* 0x000f220000000a00 */
[----:B-1----:R-:W-:-:S04]  /*1e70*/  IMAD.HI.U32 R20, R9, R6, RZ ;  /* 0x0000000609147227 */ /* 0x002fc800078e00ff */
[----:B------:R-:W-:Y:S01]  /*1e80*/  IMAD.HI.U32 R22, R11, R6, RZ ;  /* 0x000000060b167227 */ /* 0x000fe200078e00ff */
[----:B------:R-:W-:Y:S02]  /*1e90*/  SHF.R.U32.HI R20, RZ, R7, R20 ;  /* 0x00000007ff147219 */ /* 0x000fe40000011614 */
[-C--:B--2---:R-:W-:Y:S02]  /*1ea0*/  SHF.R.U32.HI R17, RZ, R16.reuse, R17 ;  /* 0x00000010ff117219 */ /* 0x084fe40000011611 */
[----:B------:R-:W-:Y:S02]  /*1eb0*/  SHF.R.U32.HI R5, RZ, R16, R5 ;  /* 0x00000010ff057219 */ /* 0x000fe40000011605 */
[----:B------:R-:W-:Y:S02]  /*1ec0*/  SEL R17, R0, R17, !P0 ;  /* 0x0000001100117207 */ /* 0x000fe40004000000 */
[----:B------:R-:W-:Y:S02]  /*1ed0*/  SHF.R.U32.HI R22, RZ, R7, R22 ;  /* 0x00000007ff167219 */ /* 0x000fe40000011616 */
[----:B---3--:R-:W-:-:S02]  /*1ee0*/  ISETP.NE.AND P1, PT, R18, 0x1, PT ;  /* 0x000000011200780c */ /* 0x008fc40003f25270 */
[----:B------:R-:W-:Y:S02]  /*1ef0*/  SEL R5, R8, R5, !P0 ;  /* 0x0000000508057207 */ /* 0x000fe40004000000 */
[----:B------:R-:W-:Y:S02]  /*1f00*/  SEL R19, R9, R20, !P1 ;  /* 0x0000001409137207 */ /* 0x000fe40004800000 */
[----:B------:R-:W-:Y:S01]  /*1f10*/  SEL R7, R11, R22, !P1 ;  /* 0x000000160b077207 */ /* 0x000fe20004800000 */
[----:B----4-:R-:W-:-:S04]  /*1f20*/  IMAD.HI.U32 R20, R17, R2, RZ ;  /* 0x0000000211147227 */ /* 0x010fc800078e00ff */
[----:B------:R-:W-:Y:S01]  /*1f30*/  IMAD.HI.U32 R6, R19, R2, RZ ;  /* 0x0000000213067227 */ /* 0x000fe200078e00ff */
[----:B------:R-:W-:-:S04]  /*1f40*/  @P3 SHF.R.U32.HI R17, RZ, R3, R20 ;  /* 0x00000003ff113219 */ /* 0x000fc80000011614 */
[----:B------:R-:W-:Y:S01]  /*1f50*/  @P3 SHF.R.U32.HI R19, RZ, R3, R6 ;  /* 0x00000003ff133219 */ /* 0x000fe20000011606 */
[----:B------:R-:W-:-:S04]  /*1f60*/  IMAD R17, R72, R17, RZ ;  /* 0x0000001148117224 */ /* 0x000fc800078e02ff */
[----:B------:R-:W-:Y:S01]  /*1f70*/  IMAD R6, R72, R19, RZ ;  /* 0x0000001348067224 */ /* 0x000fe200078e02ff */
[C---:B------:R-:W-:Y:S02]  /*1f80*/  ISETP.GE.AND P0, PT, R5.reuse, R17, PT ;  /* 0x000000110500720c */ /* 0x040fe40003f06270 */
[----:B------:R-:W-:Y:S02]  /*1f90*/  IADD3 R17, PT, PT, -R5, RZ, RZ ;  /* 0x000000ff05117210 */ /* 0x000fe40007ffe1ff */
[----:B------:R-:W-:Y:S01]  /*1fa0*/  ISETP.GE.OR P0, PT, R7, R6, P0 ;  /* 0x000000060700720c */ /* 0x000fe20000706670 */
[----:B------:R-:W-:-:S04]  /*1fb0*/  IMAD.HI.U32 R6, R5, R2, RZ ;  /* 0x0000000205067227 */ /* 0x000fc800078e00ff */
[----:B------:R-:W-:Y:S01]  /*1fc0*/  IMAD R8, R4, R17, R8 ;  /* 0x0000001104087224 */ /* 0x000fe200078e0208 */
[----:B------:R-:W-:-:S04]  /*1fd0*/  SHF.R.U32.HI R6, RZ, R3, R6 ;  /* 0x00000003ff067219 */ /* 0x000fc80000011606 */
[----:B------:R-:W-:-:S03]  /*1fe0*/  SEL R6, R5, R6, !P3 ;  /* 0x0000000605067207 */ /* 0x000fc60005800000 */
[----:B------:R-:W-:-:S04]  /*1ff0*/  @!P0 IMAD.HI.U32 R16, R7, R2, RZ ;  /* 0x0000000207108227 */ /* 0x000fc800078e00ff */
[----:B------:R-:W-:Y:S01]  /*2000*/  IMAD.MOV R2, RZ, RZ, -R6 ;  /* 0x000000ffff027224 */ /* 0x000fe200078e0a06 */
[----:B------:R-:W-:-:S03]  /*2010*/  @!P0 SHF.R.U32.HI R16, RZ, R3, R16 ;  /* 0x00000003ff108219 */ /* 0x000fc60000011610 */
[----:B------:R-:W-:Y:S01]  /*2020*/  IMAD R2, R72, R2, R5 ;  /* 0x0000000248027224 */ /* 0x000fe200078e0205 */
        /* <DEDUP_REMOVED lines=9> */
.L_x_33:
[----:B------:R-:W1:Y:S02]  /*20c0*/  LDCU UR8, c[0x0][0xb30] ;  /* 0x00016600ff0877ac */ /* 0x000e640008000800 */
[----:B-1----:R-:W-:-:S09]  /*20d0*/  UISETP.NE.AND UP0, UPT, UR8, 0x1, UPT ;  /* 0x000000010800788c */ /* 0x002fd2000bf05270 */
[----:B------:R-:W-:Y:S05]  /*20e0*/  BRA.U UP0, `(.L_x_34) ;  /* 0x0000000100407547 */ /* 0x000fea000b800000 */
[----:B------:R-:W1:Y:S08]  /*20f0*/  LDC.64 R4, c[0x0][0xb10] ;  /* 0x0002c400ff047b82 */ /* 0x000e700000000a00 */
[----:B------:R-:W2:Y:S08]  /*2100*/  LDC.64 R2, c[0x0][0xb18] ;  /* 0x0002c600ff027b82 */ /* 0x000eb00000000a00 */
[----:B------:R-:W3:Y:S08]  /*2110*/  LDC R6, c[0x0][0xb20] ;  /* 0x0002c800ff067b82 */ /* 0x000ef00000000800 */
[----:B------:R-:W4:Y:S01]  /*2120*/  LDC R16, c[0x0][0xb0c] ;  /* 0x0002c300ff107b82 */ /* 0x000f220000000800 */
[----:B-1----:R-:W-:-:S05]  /*2130*/  IMAD.HI.U32 R4, R11, R4, RZ ;  /* 0x000000040b047227 */ /* 0x002fca00078e00ff */
[----:B------:R-:W-:Y:S01]  /*2140*/  SHF.R.U32.HI R4, RZ, R5, R4 ;  /* 0x00000005ff047219 */ /* 0x000fe20000011604 */
[----:B--2---:R-:W-:Y:S01]  /*2150*/  IMAD.HI.U32 R3, R8, R3, RZ ;  /* 0x0000000308037227 */ /* 0x004fe200078e00ff */
[----:B------:R-:W-:-:S04]  /*2160*/  ISETP.NE.AND P0, PT, R2, 0x1, PT ;  /* 0x000000010200780c */ /* 0x000fc80003f05270 */
[----:B---3--:R-:W-:-:S04]  /*2170*/  SHF.R.U32.HI R3, RZ, R6, R3 ;  /* 0x00000006ff037219 */ /* 0x008fc80000011603 */
[----:B------:R-:W-:Y:S02]  /*2180*/  SEL R3, R8, R3, !P0 ;  /* 0x0000000308037207 */ /* 0x000fe40004000000 */
[----:B----4-:R-:W-:-:S04]  /*2190*/  ISETP.NE.AND P1, PT, R16, 0x1, PT ;  /* 0x000000011000780c */ /* 0x010fc80003f25270 */
[----:B------:R-:W-:-:S05]  /*21a0*/  SEL R4, R11, R4, !P1 ;  /* 0x000000040b047207 */ /* 0x000fca0004800000 */
[----:B------:R-:W-:Y:S02]  /*21b0*/  IMAD.IADD R5, R3, 0x1, -R4 ;  /* 0x0000000103057824 */ /* 0x000fe400078e0a04 */
[----:B------:R-:W-:Y:S02]  /*21c0*/  IMAD.IADD R3, R4, 0x1, -R3 ;  /* 0x0000000104037824 */ /* 0x000fe400078e0a03 */
[----:B------:R-:W-:Y:S02]  /*21d0*/  IMAD R11, R5, R16, R11 ;  /* 0x00000010050b7224 */ /* 0x000fe400078e020b */
[----:B------:R-:W-:-:S07]  /*21e0*/  IMAD R8, R3, R2, R8 ;  /* 0x0000000203087224 */ /* 0x000fce00078e0208 */
.L_x_34:
[----:B------:R-:W-:Y:S01]  /*21f0*/  VIADD R14, R14, 0x1 ;  /* 0x000000010e0e7836 */ /* 0x000fe20000000000 */
[----:B------:R-:W-:Y:S01]  /*2200*/  PLOP3.LUT P1, PT, PT, PT, PT, 0x80, 0x8 ;  /* 0x000000000008781c */ /* 0x000fe20003f2f070 */
[----:B------:R-:W-:Y:S02]  /*2210*/  IMAD.IADD R21, R11, 0x1, R170 ;  /* 0x000000010b157824 */ /* 0x000fe400078e02aa */
[----:B------:R-:W-:Y:S01]  /*2220*/  IMAD.IADD R20, R8, 0x1, R147 ;  /* 0x0000000108147824 */ /* 0x000fe200078e0293 */
[----:B------:R-:W-:-:S04]  /*2230*/  ISETP.NE.AND P0, PT, R14, 0x2, PT ;  /* 0x000000020e00780c */ /* 0x000fc80003f05270 */
[----:B------:R-:W-:Y:S02]  /*2240*/  SEL R2, RZ, 0x1, P0 ;  /* 0x00000001ff027807 */ /* 0x000fe40000000000 */
[----:B------:R-:W-:Y:S02]  /*2250*/  SEL R14, R14, RZ, P0 ;  /* 0x000000ff0e0e7207 */ /* 0x000fe40000000000 */
[----:B------:R-:W-:Y:S01]  /*2260*/  LOP3.LUT R13, R13, R2, RZ, 0x3c, !PT ;  /* 0x000000020d0d7212 */ /* 0x000fe200078e3cff */
[----:B------:R-:W-:Y:S06]  /*2270*/  @P2 BRA `(.L_x_35) ;  /* 0xfffffff000982947 */ /* 0x000fec000383ffff */
[----:B------:R-:W-:Y:S01]  /*2280*/  UIADD3 UR4, UPT, UPT, UR4, 0x18, URZ ;  /* 0x0000001804047890 */ /* 0x000fe2000fffe0ff */
[----:B------:R-:W-:-:S03]  /*2290*/  SHF.L.U32 R3, R15, 0x1f, RZ ;  /* 0x0000001f0f037819 */ /* 0x000fc600000006ff */
[----:B------:R-:W-:-:S09]  /*22a0*/  ULEA UR5, UR6, UR4, 0x3 ;  /* 0x0000000406057291 */ /* 0x000fd2000f8e18ff */
[----:B------:R-:W1:Y:S02]  /*22b0*/  SYNCS.PHASECHK.TRANS64.TRYWAIT P0, [UR5], R3 ;  /* 0x00000003ff0075a7 */ /* 0x000e640008001105 */
[----:B-1----:R-:W-:Y:S05]  /*22c0*/  @!P0 BRA `(.L_x_36) ;  /* 0x0000008c006c8947 */ /* 0x002fea0003800000 */
.L_x_130:
[----:B------:R-:W-:-:S04]  /*22d0*/  UIADD3 UR6, UPT, UPT, UR6, 0x1, URZ ;  /* 0x0000000106067890 */ /* 0x000fc8000fffe0ff */
[----:B------:R-:W-:-:S04]  /*22e0*/  UISETP.NE.AND UP0, UPT, UR6, 0x3, UPT ;  /* 0x000000030600788c */ /* 0x000fc8000bf05270 */
[----:B------:R-:W-:Y:S02]  /*22f0*/  USEL UR7, URZ, 0x1, UP0 ;  /* 0x00000001ff077887 */ /* 0x000fe40008000000 */
[----:B------:R-:W-:-:S04]  /*2300*/  USEL UR6, UR6, URZ, UP0 ;  /* 0x000000ff06067287 */ /* 0x000fc80008000000 */
[----:B------:R-:W-:Y:S01]  /*2310*/  ULEA UR5, UR6, UR4, 0x3 ;  /* 0x0000000406057291 */ /* 0x000fe2000f8e18ff */
[----:B------:R-:W-:-:S04]  /*2320*/  LOP3.LUT R15, R15, UR7, RZ, 0x3c, !PT ;  /* 0x000000070f0f7c12 */ /* 0x000fc8000f8e3cff */
[----:B-1----:R-:W-:-:S04]  /*2330*/  SHF.L.U32 R3, R15, 0x1f, RZ ;  /* 0x0000001f0f037819 */ /* 0x002fc800000006ff */
[----:B------:R-:W1:Y:S02]  /*2340*/  SYNCS.PHASECHK.TRANS64.TRYWAIT P0, [UR5], R3 ;  /* 0x00000003ff0075a7 */ /* 0x000e640008001105 */
[----:B-1----:R-:W-:Y:S05]  /*2350*/  @!P0 BRA `(.L_x_37) ;  /* 0x0000008c00608947 */ /* 0x002fea0003800000 */
.L_x_132:
[----:B------:R-:W-:-:S04]  /*2360*/  UIADD3 UR6, UPT, UPT, UR6, 0x1, URZ ;  /* 0x0000000106067890 */ /* 0x000fc8000fffe0ff */
[----:B------:R-:W-:-:S04]  /*2370*/  UISETP.NE.AND UP0, UPT, UR6, 0x3, UPT ;  /* 0x000000030600788c */ /* 0x000fc8000bf05270 */
[----:B------:R-:W-:Y:S02]  /*2380*/  USEL UR5, URZ, 0x1, UP0 ;  /* 0x00000001ff057887 */ /* 0x000fe40008000000 */
[----:B------:R-:W-:-:S04]  /*2390*/  USEL UR6, UR6, URZ, UP0 ;  /* 0x000000ff06067287 */ /* 0x000fc80008000000 */
[----:B------:R-:W-:Y:S01]  /*23a0*/  ULEA UR6, UR6, UR4, 0x3 ;  /* 0x0000000406067291 */ /* 0x000fe2000f8e18ff */
[----:B-1----:R-:W-:-:S04]  /*23b0*/  LOP3.LUT R3, R15, UR5, RZ, 0x3c, !PT ;  /* 0x000000050f037c12 */ /* 0x002fc8000f8e3cff */
[----:B------:R-:W-:Y:S01]  /*23c0*/  SHF.L.U32 R3, R3, 0x1f, RZ ;  /* 0x0000001f03037819 */ /* 0x000fe200000006ff */
[----:B----4-:R-:W-:-:S07]  /*23d0*/  IMAD.U32 R0, RZ, RZ, UR6 ;  /* 0x00000006ff007e24 */ /* 0x010fce000f8e00ff */
.L_x_38:
[----:B-1----:R1:W2:Y:S02]  /*23e0*/  SYNCS.PHASECHK.TRANS64.TRYWAIT P0, [R0+URZ], R3 ;  /* 0x00000003000075a7 */ /* 0x0022a400080011ff */
[----:B--2---:R-:W-:Y:S05]  /*23f0*/  @!P0 NANOSLEEP.SYNCS 0x989680 ;  /* 0x009896800000895d */ /* 0x004fea0003900000 */
[----:B------:R-:W2:Y:S02]  /*2400*/  @!P0 SYNCS.PHASECHK.TRANS64 P0, [R0+URZ], R3 ;  /* 0x00000003000085a7 */ /* 0x000ea400080010ff */
[----:B--2---:R-:W-:Y:S05]  /*2410*/  @P0 EXIT ;  /* 0x000000000000094d */ /* 0x004fea0003800000 */
[----:B------:R-:W-:Y:S05]  /*2420*/  BRA `(.L_x_38) ;  /* 0xfffffffc00ec7947 */ /* 0x000fea000383ffff */
.L_x_17:
[----:B------:R-:W-:-:S04]  /*2430*/  UISETP.NE.AND UP1, UPT, UR37, URZ, UPT ;  /* 0x000000ff2500728c */ /* 0x000fc8000bf25270 */
[----:B------:R-:W-:-:S09]  /*2440*/  UISETP.NE.OR UP1, UPT, UR8, 0x1, UP1 ;  /* 0x000000010800788c */ /* 0x000fd20008f25670 */
[----:B------:R-:W-:Y:S05]  /*2450*/  BRA.U UP1, `(.L_x_39) ;  /* 0x0000000501487547 */ /* 0x000fea000b800000 */
[----:B------:R-:W-:Y:S01]  /*2460*/  ISETP.NE.AND P2, PT, R2, RZ, PT ;  /* 0x000000ff0200720c */ /* 0x000fe20003f45270 */
[----:B------:R-:W-:Y:S01]  /*2470*/  IMAD.MOV.U32 R12, RZ, RZ, 0x1 ;  /* 0x00000001ff0c7424 */ /* 0x000fe200078e00ff */
[----:B------:R-:W-:Y:S02]  /*2480*/  CS2R R10, SRZ ;  /* 0x00000000000a7805 */ /* 0x000fe4000001ff00 */
[----:B------:R-:W-:Y:S01]  /*2490*/  CS2R R8, SRZ ;  /* 0x0000000000087805 */ /* 0x000fe2000001ff00 */
[----:B------:R-:W-:Y:S01]  /*24a0*/  UMOV UR4, 0x400 ;  /* 0x0000040000047882 */ /* 0x000fe20000000000 */
[----:B------:R-:W-:Y:S01]  /*24b0*/  UMOV UR6, URZ ;  /* 0x000000ff00067c82 */ /* 0x000fe20008000000 */
[----:B------:R-:W-:-:S12]  /*24c0*/  ULEA UR37, UR37, UR4, 0x18 ;  /* 0x0000000425257291 */ /* 0x000fd8000f8ec0ff */
.L_x_43:
[----:B------:R-:W-:Y:S02]  /*24d0*/  LEA R0, R8, UR37, 0x3 ;  /* 0x0000002508007c11 */ /* 0x000fe4000f8e18ff */
[----:B------:R-:W-:-:S03]  /*24e0*/  SHF.L.U32 R5, R9, 0x1f, RZ ;  /* 0x0000001f09057819 */ /* 0x000fc600000006ff */
[----:B------:R-:W-:Y:S01]  /*24f0*/  VIADD R4, R0, 0xd0 ;  /* 0x000000d000047836 */ /* 0x000fe20000000000 */
[----:B------:R-:W1:Y:S02]  /*2500*/  SYNCS.PHASECHK.TRANS64.TRYWAIT P0, [R0+URZ+0xc0], R5 ;  /* 0x0000c005000075a7 */ /* 0x000e6400080011ff */
[----:B-1----:R-:W-:Y:S05]  /*2510*/  @!P0 BRA `(.L_x_40) ;  /* 0x0000008c00088947 */ /* 0x002fea0003800000 */
.L_x_133:
[----:B------:R-:W-:Y:S01]  /*2520*/  ULEA UR5, UR6, UR37, 0x3 ;  /* 0x0000002506057291 */ /* 0x000fe2000f8e18ff */
[----:B------:R-:W-:Y:S02]  /*2530*/  PRMT R4, RZ, 0x654, R4 ;  /* 0x00000654ff047816 */ /* 0x000fe40000000004 */
[----:B-1----:R-:W-:Y:S01]  /*2540*/  SHF.L.U32 R5, R12, 0x1f, RZ ;  /* 0x0000001f0c057819 */ /* 0x002fe200000006ff */
[----:B------:R-:W-:Y:S01]  /*2550*/  UIADD3 UR4, UPT, UPT, UR5, 0x80, URZ ;  /* 0x0000008005047890 */ /* 0x000fe2000fffe0ff */
[----:B------:R1:W-:Y:S05]  /*2560*/  SYNCS.ARRIVE.TRANS64.RED.A1T0 RZ, [R4+URZ], RZ ;  /* 0x000000ff04ff79a7 */ /* 0x0003ea00081004ff */
[----:B------:R-:W-:Y:S01]  /*2570*/  IMAD.U32 R7, RZ, RZ, UR4 ;  /* 0x00000004ff077e24 */ /* 0x000fe2000f8e00ff */
[----:B------:R-:W2:Y:S04]  /*2580*/  SYNCS.PHASECHK.TRANS64.TRYWAIT P0, [UR5+0x90], R5 ;  /* 0x00009005ff0075a7 */ /* 0x000ea80008001105 */
[----:B------:R-:W-:Y:S01]  /*2590*/  PRMT R6, R2, 0x654, R7 ;  /* 0x0000065402067816 */ /* 0x000fe20000000007 */
[----:B-1----:R-:W-:Y:S01]  /*25a0*/  @!P2 IMAD.MOV.U32 R4, RZ, RZ, 0x10 ;  /* 0x00000010ff04a424 */ /* 0x002fe200078e00ff */
[----:B--2---:R-:W-:Y:S06]  /*25b0*/  @!P0 BRA `(.L_x_41) ;  /* 0x0000008800f48947 */ /* 0x004fec0003800000 */
.L_x_135:
[----:B------:R-:W-:Y:S01]  /*25c0*/  ULEA UR4, UR6, UR37, 0x4 ;  /* 0x0000002506047291 */ /* 0x000fe2000f8e20ff */
[----:B------:R-:W-:Y:S01]  /*25d0*/  SEL R3, R6, R3, !P2 ;  /* 0x0000000306037207 */ /* 0x000fe20005000000 */
[----:B------:R-:W-:Y:S01]  /*25e0*/  UIADD3 UR5, UPT, UPT, UR5, 0x80, URZ ;  /* 0x0000008005057890 */ /* 0x000fe2000fffe0ff */
[----:B-1----:R-:W-:Y:S01]  /*25f0*/  LEA R0, R11, UR37, 0x3 ;  /* 0x000000250b007c11 */ /* 0x002fe2000f8e18ff */
[----:B------:R-:W-:Y:S01]  /*2600*/  UIADD3 UR4, UPT, UPT, UR4, 0xf0, URZ ;  /* 0x000000f004047890 */ /* 0x000fe2000fffe0ff */
[----:B------:R-:W-:Y:S01]  /*2610*/  SHF.L.U32 R5, R10, 0x1f, RZ ;  /* 0x0000001f0a057819 */ /* 0x000fe200000006ff */
[----:B------:R1:W-:Y:S01]  /*2620*/  @!P2 SYNCS.ARRIVE.TRANS64.RED RZ, [R3+URZ], R4 ;  /* 0x0000000403ffa9a7 */ /* 0x0003e200080004ff */
[----:B------:R-:W-:Y:S01]  /*2630*/  UIADD3 UR6, UPT, UPT, UR6, 0x1, URZ ;  /* 0x0000000106067890 */ /* 0x000fe2000fffe0ff */
[----:B------:R-:W-:-:S03]  /*2640*/  VIADD R8, R8, 0x1 ;  /* 0x0000000108087836 */ /* 0x000fc60000000000 */
[----:B------:R-:W-:Y:S02]  /*2650*/  UISETP.NE.AND UP0, UPT, UR6, 0x2, UPT ;  /* 0x000000020600788c */ /* 0x000fe4000bf05270 */
[----:B------:R-:W-:Y:S06]  /*2660*/  UGETNEXTWORKID.BROADCAST [UR4], [UR5] ;  /* 0x00000000040073ca */ /* 0x000fec0008000100 */
[----:B------:R-:W-:Y:S01]  /*2670*/  USEL UR4, URZ, 0x1, UP0 ;  /* 0x00000001ff047887 */ /* 0x000fe20008000000 */
[----:B------:R-:W-:Y:S01]  /*2680*/  ISETP.NE.AND P0, PT, R8, 0x2, PT ;  /* 0x000000020800780c */ /* 0x000fe20003f05270 */
[----:B------:R-:W-:Y:S01]  /*2690*/  USEL UR6, UR6, URZ, UP0 ;  /* 0x000000ff06067287 */ /* 0x000fe20008000000 */
[----:B------:R-:W2:Y:S03]  /*26a0*/  SYNCS.PHASECHK.TRANS64.TRYWAIT P1, [R0+URZ+0x80], R5 ;  /* 0x00008005000075a7 */ /* 0x000ea600080211ff */
[----:B------:R-:W-:Y:S01]  /*26b0*/  LOP3.LUT R12, R12, UR4, RZ, 0x3c, !PT ;  /* 0x000000040c0c7c12 */ /* 0x000fe2000f8e3cff */
[----:B-12---:R-:W-:Y:S07]  /*26c0*/  @!P1 BRA `(.L_x_42) ;  /* 0x0000008800c89947 */ /* 0x006fee0003800000 */
.L_x_136:
[C---:B------:R-:W-:Y:S01]  /*26d0*/  LEA R4, R11.reuse, UR37, 0x4 ;  /* 0x000000250b047c11 */ /* 0x040fe2000f8e20ff */
[----:B-1----:R-:W-:Y:S01]  /*26e0*/  VIADD R0, R0, 0x90 ;  /* 0x0000009000007836 */ /* 0x002fe20000000000 */
[----:B------:R-:W-:Y:S01]  /*26f0*/  SEL R8, R8, RZ, P0 ;  /* 0x000000ff08087207 */ /* 0x000fe20000000000 */
[----:B------:R-:W-:-:S03]  /*2700*/  VIADD R11, R11, 0x1 ;  /* 0x000000010b0b7836 */ /* 0x000fc60000000000 */
[----:B------:R-:W1:Y:S01]  /*2710*/  LDS.128 R4, [R4+0xf0] ;  /* 0x0000f00004047984 */ /* 0x000e620000000c00 */
[----:B------:R-:W-:Y:S02]  /*2720*/  PRMT R0, RZ, 0x654, R0 ;  /* 0x00000654ff007816 */ /* 0x000fe40000000000 */
[C---:B------:R-:W-:Y:S01]  /*2730*/  ISETP.NE.AND P1, PT, R11.reuse, 0x2, PT ;  /* 0x000000020b00780c */ /* 0x040fe20003f25270 */
[----:B------:R-:W-:Y:S01]  /*2740*/  @!PT LDS RZ, [RZ] ;  /* 0x00000000fffff984 */ /* 0x000fe20000000800 */
[----:B------:R-:W-:Y:S01]  /*2750*/  @!PT LDS RZ, [RZ] ;  /* 0x00000000fffff984 */ /* 0x000fe20000000800 */
[----:B------:R-:W-:Y:S01]  /*2760*/  @!PT LDS RZ, [RZ] ;  /* 0x00000000fffff984 */ /* 0x000fe20000000800 */
[----:B------:R-:W-:Y:S01]  /*2770*/  @!PT LDS RZ, [RZ] ;  /* 0x00000000fffff984 */ /* 0x000fe20000000800 */
[----:B------:R2:W-:Y:S06]  /*2780*/  MEMBAR.ALL.CTA ;  /* 0x0000000000007992 */ /* 0x0005ec0000008000 */
[----:B--2---:R-:W2:Y:S01]  /*2790*/  FENCE.VIEW.ASYNC.S ;  /* 0x00000000000073c6 */ /* 0x004ea20000000000 */
[----:B------:R-:W-:Y:S01]  /*27a0*/  SEL R11, R11, RZ, P1 ;  /* 0x000000ff0b0b7207 */ /* 0x000fe20000800000 */
[----:B--2---:R2:W-:Y:S01]  /*27b0*/  SYNCS.ARRIVE.TRANS64.RED.A1T0 RZ, [R0+URZ], RZ ;  /* 0x000000ff00ff79a7 */ /* 0x0045e200081004ff */
[----:B-1----:R-:W-:-:S02]  /*27c0*/  LOP3.LUT P3, RZ, R6, 0x1, RZ, 0xc0, !PT ;  /* 0x0000000106ff7812 */ /* 0x002fc4000786c0ff */
[----:B------:R-:W-:-:S04]  /*27d0*/  SEL R5, RZ, 0x1, P1 ;  /* 0x00000001ff057807 */ /* 0x000fc80000800000 */
[----:B------:R-:W-:Y:S02]  /*27e0*/  LOP3.LUT R10, R10, R5, RZ, 0x3c, !PT ;  /* 0x000000050a0a7212 */ /* 0x000fe400078e3cff */
[----:B--2---:R-:W-:-:S04]  /*27f0*/  SEL R0, RZ, 0x1, P0 ;  /* 0x00000001ff007807 */ /* 0x004fc80000000000 */
[----:B------:R-:W-:Y:S01]  /*2800*/  LOP3.LUT R9, R9, R0, RZ, 0x3c, !PT ;  /* 0x0000000009097212 */ /* 0x000fe200078e3cff */
[----:B------:R-:W-:Y:S06]  /*2810*/  @P3 BRA `(.L_x_43) ;  /* 0xfffffffc002c3947 */ /* 0x000fec000383ffff */
[----:B------:R-:W-:Y:S01]  /*2820*/  ULEA UR5, UR6, UR37, 0x3 ;  /* 0x0000002506057291 */ /* 0x000fe2000f8e18ff */
[----:B------:R-:W-:-:S08]  /*2830*/  SHF.L.U32 R3, R12, 0x1f, RZ ;  /* 0x0000001f0c037819 */ /* 0x000fd000000006ff */
[----:B------:R-:W1:Y:S02]  /*2840*/  SYNCS.PHASECHK.TRANS64 P0, [UR5+0x90], R3 ;  /* 0x00009003ff0075a7 */ /* 0x000e640008001005 */
[----:B-1----:R-:W-:Y:S05]  /*2850*/  @P0 BRA `(.L_x_44) ;  /* 0x0000000000080947 */ /* 0x002fea0003800000 */
[----:B------:R-:W1:Y:S02]  /*2860*/  SYNCS.PHASECHK.TRANS64.TRYWAIT P0, [UR5+0x90], R3 ;  /* 0x00009003ff0075a7 */ /* 0x000e640008001105 */
[----:B-1----:R-:W-:Y:S05]  /*2870*/  @!P0 BRA `(.L_x_45) ;  /* 0x0000008800708947 */ /* 0x002fea0003800000 */
.L_x_44:
[----:B------:R-:W-:-:S04]  /*2880*/  UIADD3 UR4, UPT, UPT, UR6, 0x1, URZ ;  /* 0x0000000106047890 */ /* 0x000fc8000fffe0ff */
[----:B------:R-:W-:-:S04]  /*2890*/  UISETP.NE.AND UP0, UPT, UR4, 0x2, UPT ;  /* 0x000000020400788c */ /* 0x000fc8000bf05270 */
[----:B------:R-:W-:Y:S02]  /*28a0*/  USEL UR7, URZ, 0x1, UP0 ;  /* 0x00000001ff077887 */ /* 0x000fe40008000000 */
[----:B------:R-:W-:-:S04]  /*28b0*/  USEL UR4, UR4, URZ, UP0 ;  /* 0x000000ff04047287 */ /* 0x000fc80008000000 */
[----:B------:R-:W-:Y:S01]  /*28c0*/  ULEA UR4, UR4, UR37, 0x3 ;  /* 0x0000002504047291 */ /* 0x000fe2000f8e18ff */
[----:B-1----:R-:W-:-:S04]  /*28d0*/  LOP3.LUT R3, R12, UR7, RZ, 0x3c, !PT ;  /* 0x000000070c037c12 */ /* 0x002fc8000f8e3cff */
[----:B------:R-:W-:-:S04]  /*28e0*/  SHF.L.U32 R0, R3, 0x1f, RZ ;  /* 0x0000001f03007819 */ /* 0x000fc800000006ff */
[----:B------:R-:W1:Y:S02]  /*28f0*/  SYNCS.PHASECHK.TRANS64 P0, [UR4+0x90], R0 ;  /* 0x00009000ff0075a7 */ /* 0x000e640008001004 */
[----:B-1----:R-:W-:Y:S05]  /*2900*/  @P0 EXIT ;  /* 0x000000000000094d */ /* 0x002fea0003800000 */
[----:B------:R-:W-:Y:S02]  /*2910*/  SHF.L.U32 R3, R3, 0x1f, RZ ;  /* 0x0000001f03037819 */ /* 0x000fe400000006ff */
[----:B------:R-:W-:-:S07]  /*2920*/  MOV R0, UR4 ;  /* 0x0000000400007c02 */ /* 0x000fce0008000f00 */
.L_x_46:
[----:B-1----:R1:W2:Y:S02]  /*2930*/  SYNCS.PHASECHK.TRANS64.TRYWAIT P0, [R0+URZ+0x90], R3 ;  /* 0x00009003000075a7 */ /* 0x0022a400080011ff */
[----:B--2---:R-:W-:Y:S05]  /*2940*/  @!P0 NANOSLEEP.SYNCS 0x989680 ;  /* 0x009896800000895d */ /* 0x004fea0003900000 */
[----:B------:R-:W2:Y:S02]  /*2950*/  @!P0 SYNCS.PHASECHK.TRANS64 P0, [R0+URZ+0x90], R3 ;  /* 0x00009003000085a7 */ /* 0x000ea400080010ff */
[----:B--2---:R-:W-:Y:S05]  /*2960*/  @P0 EXIT ;  /* 0x000000000000094d */ /* 0x004fea0003800000 */
[----:B------:R-:W-:Y:S05]  /*2970*/  BRA `(.L_x_46) ;  /* 0xfffffffc00ec7947 */ /* 0x000fea000383ffff */
.L_x_39:
[----:B------:R-:W-:-:S09]  /*2980*/  UISETP.NE.AND UP1, UPT, UR8, URZ, UPT ;  /* 0x000000ff0800728c */ /* 0x000fd2000bf25270 */
[----:B------:R-:W-:Y:S05]  /*2990*/  BRA.U UP1, `(.L_x_47) ;  /* 0x0000000d016c7547 */ /* 0x000fea000b800000 */
[----:B------:R-:W-:Y:S01]  /*29a0*/  UMOV UR4, 0x40 ;  /* 0x0000004000047882 */ /* 0x000fe20000000000 */
[----:B------:R-:W-:Y:S01]  /*29b0*/  NOP ;  /* 0x0000000000007918 */ /* 0x000fe20000000000 */
[----:B------:R-:W-:Y:S01]  /*29c0*/  ULEA UR4, UR37, UR4, 0x18 ;  /* 0x0000000425047291 */ /* 0x000fe2000f8ec0ff */
[----:B------:R-:W-:Y:S02]  /*29d0*/  UMOV UR5, 0x400 ;  /* 0x0000040000057882 */ /* 0x000fe40000000000 */
[----:B------:R-:W-:-:S06]  /*29e0*/  ULEA UR37, UR37, UR5, 0x18 ;  /* 0x0000000525257291 */ /* 0x000fcc000f8ec0ff */
[----:B------:R-:W1:Y:S02]  /*29f0*/  LDS.U8 R0, [UR4+0x1c] ;  /* 0x00001c04ff007984 */ /* 0x000e640008000000 */
[----:B-1----:R-:W-:-:S13]  /*2a00*/  ISETP.NE.AND P0, PT, R0, RZ, PT ;  /* 0x000000ff0000720c */ /* 0x002fda0003f05270 */
[----:B------:R-:W-:Y:S05]  /*2a10*/  @P0 BRA `(.L_x_48) ;  /* 0x0000000000580947 */ /* 0x000fea0003800000 */
[----:B------:R-:W-:-:S13]  /*2a20*/  ELECT P0, URZ, PT ;  /* 0x0000000000ff782f */ /* 0x000fda0003800000 */
[----:B------:R-:W-:Y:S05]  /*2a30*/  @!P0 BRA `(.L_x_49) ;  /* 0x0000000000608947 */ /* 0x000fea0003800000 */
[----:B------:R-:W-:Y:S01]  /*2a40*/  UMOV UR5, 0x10 ;  /* 0x0000001000057882 */ /* 0x000fe20000000000 */
[----:B------:R-:W-:Y:S01]  /*2a50*/  HFMA2 R0, -RZ, RZ, 0, 5.9604644775390625e-08 ;  /* 0x00000001ff007431 */ /* 0x000fe200000001ff */
[----:B------:R-:W-:-:S03]  /*2a60*/  MOV R2, 0xffff ;  /* 0x0000ffff00027802 */ /* 0x000fc60000000f00 */
[----:B------:R-:W-:Y:S04]  /*2a70*/  DEPBAR.LE SB1, 0x36 ;  /* 0x00009d800000791a */ /* 0x000fe80000000000 */
[----:B------:R-:W1:Y:S02]  /*2a80*/  UTCATOMSWS.FIND_AND_SET.ALIGN UP0, UR5, UR5 ;  /* 0x00000005000575e3 */ /* 0x000e640008000800 */
[----:B-1----:R-:W-:Y:S01]  /*2a90*/  MOV R3, UR5 ;  /* 0x0000000500037c02 */ /* 0x002fe20008000f00 */
[----:B------:R-:W-:Y:S06]  /*2aa0*/  BRA.U UP0, `(.L_x_50) ;  /* 0x0000000100187547 */ /* 0x000fec000b800000 */
.L_x_51:
[----:B------:R-:W-:Y:S05]  /*2ab0*/  NANOSLEEP 0x64 ;  /* 0x000000640000795d */ /* 0x000fea0003800000 */
[----:B------:R-:W-:-:S05]  /*2ac0*/  UMOV UR5, 0x10 ;  /* 0x0000001000057882 */ /* 0x000fca0000000000 */
[----:B------:R-:W-:Y:S04]  /*2ad0*/  DEPBAR.LE SB1, 0x36 ;  /* 0x00009d800000791a */ /* 0x000fe80000000000 */
[----:B------:R-:W1:Y:S02]  /*2ae0*/  UTCATOMSWS.FIND_AND_SET.ALIGN UP0, UR5, UR5 ;  /* 0x00000005000575e3 */ /* 0x000e640008000800 */
[----:B-1----:R-:W-:Y:S01]  /*2af0*/  MOV R3, UR5 ;  /* 0x0000000500037c02 */ /* 0x002fe20008000f00 */
[----:B------:R-:W-:Y:S05]  /*2b00*/  BRA.U !UP0, `(.L_x_51) ;  /* 0xfffffffd08e87547 */ /* 0x000fea000b83ffff */
.L_x_50:
[-C--:B------:R-:W-:Y:S02]  /*2b10*/  SHF.L.U32 R2, R2, R3.reuse, RZ ;  /* 0x0000000302027219 */ /* 0x080fe400000006ff */
[----:B------:R-:W-:Y:S01]  /*2b20*/  SHF.L.U32 R0, R0, R3, RZ ;  /* 0x0000000300007219 */ /* 0x000fe200000006ff */
[----:B------:R-:W-:Y:S02]  /*2b30*/  IMAD.SHL.U32 R3, R3, 0x20, RZ ;  /* 0x0000002003037824 */ /* 0x000fe400078e00ff */
[----:B------:R1:W-:Y:S04]  /*2b40*/  ATOMS.OR RZ, [UR4+0x14], R2 ;  /* 0x00001402ffff798c */ /* 0x0003e8000b000004 */
[----:B------:R1:W-:Y:S04]  /*2b50*/  ATOMS.OR RZ, [UR4+0x18], R0 ;  /* 0x00001800ffff798c */ /* 0x0003e8000b000004 */
[----:B------:R1:W-:Y:S01]  /*2b60*/  STS [UR37+0x110], R3 ;  /* 0x00011003ff007988 */ /* 0x0003e20008000825 */
[----:B------:R-:W-:Y:S05]  /*2b70*/  BRA `(.L_x_49) ;  /* 0x0000000000107947 */ /* 0x000fea0003800000 */
.L_x_48:
[----:B------:R-:W-:Y:S02]  /*2b80*/  MOV R0, 0xffffffff ;  /* 0xffffffff00007802 */ /* 0x000fe40000000f00 */
[----:B------:R-:W-:-:S03]  /*2b90*/  MOV R2, 0x2bc0 ;  /* 0x00002bc000027802 */ /* 0x000fc60000000f00 */
[----:B------:R1:W-:Y:S04]  /*2ba0*/  STS [UR37+0x110], R0 ;  /* 0x00011000ff007988 */ /* 0x0003e80008000825 */
[----:B-1-3-5:R-:W-:Y:S05]  /*2bb0*/  CALL.REL.NOINC `($__internal_1_$__cuda_sm10x_tcgen05_guardrail_trap_phase_invalid_during_alloc) ;  /* 0x0000008c00847944 */ /* 0x02afea0003c00000 */
.L_x_49:
[----:B------:R-:W-:Y:S05]  /*2bc0*/  WARPSYNC.ALL ;  /* 0x0000000000007948 */ /* 0x000fea0003800000 */
[----:B------:R-:W2:Y:S01]  /*2bd0*/  S2UR UR5, SR_CgaCtaId ;  /* 0x00000000000579c3 */ /* 0x000ea20000008800 */
[----:B------:R-:W-:Y:S01]  /*2be0*/  UMOV UR4, 0x400 ;  /* 0x0000040000047882 */ /* 0x000fe20000000000 */
[----:B------:R-:W-:-:S06]  /*2bf0*/  NOP ;  /* 0x0000000000007918 */ /* 0x000fcc0000000000 */
[----:B------:R-:W-:Y:S06]  /*2c00*/  BAR.ARV 0x6, 0xa0 ;  /* 0x0182800000007b1d */ /* 0x000fec0000002000 */
[----:B------:R-:W4:Y:S01]  /*2c10*/  LDCU UR7, c[0x0][0x38c] ;  /* 0x00007180ff0777ac */ /* 0x000f220008000800 */
[----:B------:R-:W-:Y:S01]  /*2c20*/  IMAD.MOV.U32 R11, RZ, RZ, 0x1 ;  /* 0x00000001ff0b7424 */ /* 0x000fe200078e00ff */
[----:B------:R-:W-:Y:S01]  /*2c30*/  CS2R R8, SRZ ;  /* 0x0000000000087805 */ /* 0x000fe2000001ff00 */
[----:B------:R-:W-:Y:S01]  /*2c40*/  IMAD.MOV.U32 R10, RZ, RZ, RZ ;  /* 0x000000ffff0a7224 */ /* 0x000fe200078e00ff */
[----:B------:R-:W3:Y:S01]  /*2c50*/  LDCU UR6, c[0x0][0x38c] ;  /* 0x00007180ff0677ac */ /* 0x000ee20008000800 */
[----:B------:R-:W-:Y:S01]  /*2c60*/  UMOV UR15, URZ ;  /* 0x000000ff000f7c82 */ /* 0x000fe20008000000 */
[----:B------:R-:W-:Y:S01]  /*2c70*/  UMOV UR14, URZ ;  /* 0x000000ff000e7c82 */ /* 0x000fe20008000000 */
[----:B--2---:R-:W-:Y:S01]  /*2c80*/  ULEA UR5, UR5, UR4, 0x18 ;  /* 0x0000000405057291 */ /* 0x004fe2000f8ec0ff */
[----:B------:R-:W-:Y:S01]  /*2c90*/  UMOV UR24, 0x0 ;  /* 0x0000000000187882 */ /* 0x000fe20000000000 */
[----:B------:R-:W-:-:S02]  /*2ca0*/  UMOV UR25, 0x8400010 ;  /* 0x0840001000197882 */ /* 0x000fc40000000000 */
[----:B------:R-:W-:Y:S02]  /*2cb0*/  UIADD3 UR10, UPT, UPT, UR5, 0xc400, URZ ;  /* 0x0000c400050a7890 */ /* 0x000fe4000fffe0ff */
[----:B------:R-:W-:Y:S02]  /*2cc0*/  UIADD3 UR11, UPT, UPT, UR5, 0x18400, URZ ;  /* 0x00018400050b7890 */ /* 0x000fe4000fffe0ff */
[----:B----4-:R-:W-:Y:S01]  /*2cd0*/  UIADD3 UR7, UPT, UPT, UR7, 0x7f, URZ ;  /* 0x0000007f07077890 */ /* 0x010fe2000fffe0ff */
[----:B-1----:R-:W1:Y:S01]  /*2ce0*/  LDS R0, [UR5+0x110] ;  /* 0x00011005ff007984 */ /* 0x002e620008000800 */
[----:B------:R-:W-:Y:S02]  /*2cf0*/  USHF.R.U32.HI UR10, URZ, 0x4, UR10 ;  /* 0x00000004ff0a7899 */ /* 0x000fe4000801160a */
[----:B------:R-:W-:Y:S02]  /*2d00*/  USHF.R.S32.HI UR4, URZ, 0x1f, UR7 ;  /* 0x0000001fff047899 */ /* 0x000fe40008011407 */
[----:B------:R-:W-:-:S02]  /*2d10*/  USHF.R.U32.HI UR11, URZ, 0x4, UR11 ;  /* 0x00000004ff0b7899 */ /* 0x000fc4000801160b */
[----:B------:R-:W-:Y:S02]  /*2d20*/  ULEA.HI UR4, UR4, UR7, URZ, 0x7 ;  /* 0x0000000704047291 */ /* 0x000fe4000f8f38ff */
[----:B------:R-:W-:Y:S02]  /*2d30*/  ULOP3.LUT UR10, UR10, 0x3fff, URZ, 0xc0, !UPT ;  /* 0x00003fff0a0a7892 */ /* 0x000fe4000f8ec0ff */
[----:B------:R-:W-:Y:S02]  /*2d40*/  USHF.R.S32.HI UR4, URZ, 0x7, UR4 ;  /* 0x00000007ff047899 */ /* 0x000fe40008011404 */
[----:B------:R-:W-:Y:S02]  /*2d50*/  ULOP3.LUT UR11, UR11, 0x3fff, URZ, 0xc0, !UPT ;  /* 0x00003fff0b0b7892 */ /* 0x000fe4000f8ec0ff */
[----:B------:R-:W-:Y:S01]  /*2d60*/  UISETP.LT.AND UP0, UPT, UR4, 0x1, UPT ;  /* 0x000000010400788c */ /* 0x000fe2000bf01270 */
[----:B------:R-:W-:Y:S01]  /*2d70*/  UMOV UR22, 0x0 ;  /* 0x0000000000167882 */ /* 0x000fe20000000000 */
[----:B------:R-:W-:-:S02]  /*2d80*/  UMOV UR23, 0x8400010 ;  /* 0x0840001000177882 */ /* 0x000fc40000000000 */
[----:B------:R-:W-:Y:S02]  /*2d90*/  USEL UR9, UR4, 0x1, !UP0 ;  /* 0x0000000104097887 */ /* 0x000fe4000c000000 */
[----:B------:R-:W-:Y:S02]  /*2da0*/  ULOP3.LUT UR10, UR10, 0x10000, URZ, 0xfc, !UPT ;  /* 0x000100000a0a7892 */ /* 0x000fe4000f8efcff */
[----:B------:R-:W-:Y:S02]  /*2db0*/  ULOP3.LUT UR11, UR11, 0x10000, URZ, 0xfc, !UPT ;  /* 0x000100000b0b7892 */ /* 0x000fe4000f8efcff */
[----:B------:R-:W-:Y:S02]  /*2dc0*/  UIADD3 UR9, UPT, UPT, -UR9, URZ, URZ ;  /* 0x000000ff09097290 */ /* 0x000fe4000fffe1ff */
[----:B---3--:R-:W-:Y:S01]  /*2dd0*/  UISETP.GE.AND UP3, UPT, UR6, 0x1, UPT ;  /* 0x000000010600788c */ /* 0x008fe2000bf66270 */
[----:B------:R-:W-:Y:S01]  /*2de0*/  UMOV UR20, 0x0 ;  /* 0x0000000000147882 */ /* 0x000fe20000000000 */
[----:B------:R-:W-:Y:S01]  /*2df0*/  UMOV UR21, 0x8400010 ;  /* 0x0840001000157882 */ /* 0x000fe20000000000 */
[----:B------:R-:W-:Y:S01]  /*2e00*/  UMOV UR18, 0x0 ;  /* 0x0000000000127882 */ /* 0x000fe20000000000 */
[----:B------:R-:W-:Y:S01]  /*2e10*/  UMOV UR19, 0x8400010 ;  /* 0x0840001000137882 */ /* 0x000fe20000000000 */
[----:B-1----:R-:W-:-:S15]  /*2e20*/  R2UR UR16, R0 ;  /* 0x00000000001072ca */ /* 0x002fde00000e0000 */
.L_x_58:
[----:B------:R-:W-:Y:S02]  /*2e30*/  LEA R0, R10, UR5, 0x3 ;  /* 0x000000050a007c11 */ /* 0x000fe4000f8e18ff */
[----:B------:R-:W-:Y:S02]  /*2e40*/  SHF.L.U32 R5, R9, 0x1f, RZ ;  /* 0x0000001f09057819 */ /* 0x000fe400000006ff */
[----:B------:R-:W-:Y:S01]  /*2e50*/  PLOP3.LUT P0, PT, PT, PT, UP3, 0x80, 0x8 ;  /* 0x000000000008781c */ /* 0x000fe20003f0f038 */
[----:B------:R-:W-:Y:S01]  /*2e60*/  VIADD R3, R0, 0x90 ;  /* 0x0000009000037836 */ /* 0x000fe20000000000 */
[----:B-1----:R-:W1:Y:S02]  /*2e70*/  SYNCS.PHASECHK.TRANS64.TRYWAIT P1, [R0+URZ+0x80], R5 ;  /* 0x00008005000075a7 */ /* 0x002e6400080211ff */
[----:B-1-3--:R-:W-:Y:S09]  /*2e80*/  @!P1 BRA `(.L_x_52) ;  /* 0x0000008400049947 */ /* 0x00aff20003800000 */
.L_x_138:
[----:B------:R-:W-:Y:S01]  /*2e90*/  LEA R4, R10, UR5, 0x4 ;  /* 0x000000050a047c11 */ /* 0x000fe2000f8e20ff */
[----:B------:R-:W-:Y:S01]  /*2ea0*/  @UP3 ULEA UR6, UR14, UR5, 0x3 ;  /* 0x000000050e063291 */ /* 0x000fe2000f8e18ff */
[----:B------:R-:W-:Y:S01]  /*2eb0*/  PLOP3.LUT P2, PT, PT, PT, PT, 0x80, 0x8 ;  /* 0x000000000008781c */ /* 0x000fe20003f4f070 */
[----:B------:R-:W-:Y:S01]  /*2ec0*/  ULEA UR7, UR15, UR5, 0x3 ;  /* 0x000000050f077291 */ /* 0x000fe2000f8e18ff */
[----:B------:R-:W-:Y:S01]  /*2ed0*/  PRMT R3, RZ, 0x654, R3 ;  /* 0x00000654ff037816 */ /* 0x000fe20000000003 */
[----:B------:R-:W-:Y:S01]  /*2ee0*/  ULEA UR8, UR15, UR16, 0x8 ;  /* 0x000000100f087291 */ /* 0x000fe2000f8e40ff */
[----:B-1----:R-:W1:Y:S01]  /*2ef0*/  LDS.128 R4, [R4+0xf0] ;  /* 0x0000f00004047984 */ /* 0x002e620000000c00 */
[----:B------:R-:W-:Y:S02]  /*2f00*/  @P0 SHF.L.U32 R2, R8, 0x1f, RZ ;  /* 0x0000001f08020819 */ /* 0x000fe400000006ff */
[----:B------:R-:W-:Y:S01]  /*2f10*/  SHF.L.U32 R0, R11, 0x1f, RZ ;  /* 0x0000001f0b007819 */ /* 0x000fe200000006ff */
[----:B------:R-:W-:Y:S01]  /*2f20*/  @!PT LDS RZ, [RZ] ;  /* 0x00000000fffff984 */ /* 0x000fe20000000800 */
[----:B------:R-:W-:Y:S01]  /*2f30*/  @!PT LDS RZ, [RZ] ;  /* 0x00000000fffff984 */ /* 0x000fe20000000800 */
[----:B------:R-:W-:Y:S01]  /*2f40*/  @!PT LDS RZ, [RZ] ;  /* 0x00000000fffff984 */ /* 0x000fe20000000800 */
[----:B------:R-:W-:Y:S01]  /*2f50*/  @!PT LDS RZ, [RZ] ;  /* 0x00000000fffff984 */ /* 0x000fe20000000800 */
[----:B------:R2:W-:Y:S06]  /*2f60*/  MEMBAR.ALL.CTA ;  /* 0x0000000000007992 */ /* 0x0005ec0000008000 */
[----:B--2---:R-:W2:Y:S02]  /*2f70*/  FENCE.VIEW.ASYNC.S ;  /* 0x00000000000073c6 */ /* 0x004ea40000000000 */
[----:B--2---:R2:W-:Y:S01]  /*2f80*/  SYNCS.ARRIVE.TRANS64.RED.A1T0 RZ, [R3+URZ], RZ ;  /* 0x000000ff03ff79a7 */ /* 0x0045e200081004ff */
[----:B------:R2:W3:Y:S01]  /*2f90*/  @P0 SYNCS.PHASECHK.TRANS64.TRYWAIT P2, [UR6], R2 ;  /* 0x00000002ff0005a7 */ /* 0x0004e20008041106 */
[----:B-1----:R-:W-:Y:S01]  /*2fa0*/  LOP3.LUT P1, RZ, R6, 0x1, RZ, 0xc0, !PT ;  /* 0x0000000106ff7812 */ /* 0x002fe2000782c0ff */
[----:B------:R-:W1:Y:S02]  /*2fb0*/  SYNCS.PHASECHK.TRANS64.TRYWAIT P0, [UR7+0xb0], R0 ;  /* 0x0000b000ff0075a7 */ /* 0x000e640008001107 */
[----:B-123--:R-:W-:Y:S10]  /*2fc0*/  @!P0 BRA `(.L_x_53) ;  /* 0x0000008000c88947 */ /* 0x00eff40003800000 */
.L_x_140:
[----:B------:R-:W-:Y:S01]  /*2fd0*/  IADD3 R10, PT, PT, R10, 0x1, RZ ;  /* 0x000000010a0a7810 */ /* 0x000fe20007ffe0ff */
[----:B------:R-:W-:Y:S06]  /*2fe0*/  BRA.U !UP3, `(.L_x_54) ;  /* 0x000000010bc07547 */ /* 0x000fec000b800000 */
[----:B------:R-:W-:Y:S01]  /*2ff0*/  UPLOP3.LUT UP4, UPT, UPT, UPT, UPT, 0x40, 0x4 ;  /* 0x000000000004789c */ /* 0x000fe20003f8e870 */
[----:B------:R-:W-:Y:S01]  /*3000*/  UMOV UR13, UR9 ;  /* 0x00000009000d7c82 */ /* 0x000fe20008000000 */
[----:B------:R-:W-:Y:S01]  /*3010*/  UMOV UR12, UR4 ;  /* 0x00000004000c7c82 */ /* 0x000fe20008000000 */
[----:B------:R-:W-:-:S08]  /*3020*/  UMOV UR17, UR14 ;  /* 0x0000000e00117c82 */ /* 0x000fd00008000000 */
.L_x_57:
[----:B------:R-:W-:Y:S02]  /*3030*/  UIADD3 UR13, UPT, UPT, UR13, 0x1, URZ ;  /* 0x000000010d0d7890 */ /* 0x000fe4000fffe0ff */
[----:B--2---:R-:W-:Y:S02]  /*3040*/  ULEA UR6, UR17, UR5, 0x3 ;  /* 0x0000000511067291 */ /* 0x004fe4000f8e18ff */
[----:B------:R-:W-:Y:S01]  /*3050*/  UISETP.NE.AND UP0, UPT, UR13, URZ, UPT ;  /* 0x000000ff0d00728c */ /* 0x000fe2000bf05270 */
[----:B---3--:R-:W-:Y:S10]  /*3060*/  @P2 BRA `(.L_x_55) ;  /* 0x00000000000c2947 */ /* 0x008ff40003800000 */
[----:B-1----:R-:W-:Y:S04]  /*3070*/  SHF.L.U32 R3, R8, 0x1f, RZ ;  /* 0x0000001f08037819 */ /* 0x002fe800000006ff */
[----:B------:R-:W1:Y:S02]  /*3080*/  SYNCS.PHASECHK.TRANS64.TRYWAIT P0, [UR6], R3 ;  /* 0x00000003ff0075a7 */ /* 0x000e640008001106 */
[----:B-1----:R-:W-:Y:S05]  /*3090*/  @!P0 BRA `(.L_x_56) ;  /* 0x0000008000ac8947 */ /* 0x002fea0003800000 */
.L_x_55:
[----:B------:R-:W-:Y:S01]  /*30a0*/  UISETP.NE.AND UP1, UPT, UR12, 0x1, UPT ;  /* 0x000000010c00788c */ /* 0x000fe2000bf25270 */
[----:B------:R-:W-:Y:S01]  /*30b0*/  PLOP3.LUT P2, PT, PT, PT, PT, 0x80, 0x8 ;  /* 0x000000000008781c */ /* 0x000fe20003f4f070 */
[----:B------:R-:W-:Y:S02]  /*30c0*/  UIADD3 UR14, UPT, UPT, UR17, 0x1, URZ ;  /* 0x00000001110e7890 */ /* 0x000fe4000fffe0ff */
[----:B------:R-:W-:Y:S02]  /*30d0*/  ULEA UR28, UR17, UR11, 0xb ;  /* 0x0000000b111c7291 */ /* 0x000fe4000f8e58ff */
[----:B------:R-:W-:Y:S01]  /*30e0*/  UISETP.NE.AND UP2, UPT, UR14, 0x3, UPT ;  /* 0x000000030e00788c */ /* 0x000fe2000bf45270 */
[----:B------:R-:W-:Y:S01]  /*30f0*/  PLOP3.LUT P0, PT, PT, PT, UP1, 0x80, 0x8 ;  /* 0x000000000008781c */ /* 0x000fe20003f0f018 */
[----:B------:R-:W-:Y:S02]  /*3100*/  UIADD3 UR40, UPT, UPT, UR28, 0x2, URZ ;  /* 0x000000021c287890 */ /* 0x000fe4000fffe0ff */
[----:B------:R-:W-:Y:S02]  /*3110*/  USEL UR27, URZ, 0x1, UP2 ;  /* 0x00000001ff1b7887 */ /* 0x000fe40009000000 */
[----:B------:R-:W-:Y:S02]  /*3120*/  USEL UR14, UR14, URZ, UP2 ;  /* 0x000000ff0e0e7287 */ /* 0x000fe40009000000 */
[----:B------:R-:W-:Y:S02]  /*3130*/  UIADD3 UR36, UPT, UPT, UR28, 0x4, URZ ;  /* 0x000000041c247890 */ /* 0x000fe4000fffe0ff */
[----:B------:R-:W-:Y:S01]  /*3140*/  @UP1 ULEA UR26, UR14, UR5, 0x3 ;  /* 0x000000050e1a1291 */ /* 0x000fe2000f8e18ff */
[----:B------:R-:W-:Y:S01]  /*3150*/  LOP3.LUT R8, R8, UR27, RZ, 0x3c, !PT ;  /* 0x0000001b08087c12 */ /* 0x000fe2000f8e3cff */
[----:B------:R-:W-:Y:S02]  /*3160*/  UIADD3 UR32, UPT, UPT, UR28, 0x6, URZ ;  /* 0x000000061c207890 */ /* 0x000fe4000fffe0ff */
[----:B------:R-:W-:Y:S01]  /*3170*/  UIADD3 UR6, UPT, UPT, UR6, 0x18, URZ ;  /* 0x0000001806067890 */ /* 0x000fe2000fffe0ff */
[----:B-1----:R-:W-:Y:S01]  /*3180*/  @P0 SHF.L.U32 R0, R8, 0x1f, RZ ;  /* 0x0000001f08000819 */ /* 0x002fe200000006ff */
[----:B------:R-:W-:Y:S01]  /*3190*/  UIADD3 UR12, UPT, UPT, UR12, -0x1, URZ ;  /* 0xffffffff0c0c7890 */ /* 0x000fe2000fffe0ff */
[----:B------:R-:W-:Y:S02]  /*31a0*/  UMOV UR29, 0x40004040 ;  /* 0x40004040001d7882 */ /* 0x000fe40000000000 */
[----:B------:R2:W3:Y:S01]  /*31b0*/  @P0 SYNCS.PHASECHK.TRANS64.TRYWAIT P2, [UR26], R0 ;  /* 0x00000000ff0005a7 */ /* 0x0004e2000804111a */
[----:B------:R-:W-:Y:S01]  /*31c0*/  ULEA UR26, UR17, UR10, 0xa ;  /* 0x0000000a111a7291 */ /* 0x000fe2000f8e50ff */
[----:B------:R-:W-:Y:S01]  /*31d0*/  UMOV UR27, 0x40004040 ;  /* 0x40004040001b7882 */ /* 0x000fe20000000000 */
[----:B------:R-:W-:Y:S02]  /*31e0*/  UMOV UR41, 0x40004040 ;  /* 0x4000404000297882 */ /* 0x000fe40000000000 */
[----:B------:R-:W-:Y:S02]  /*31f0*/  UIADD3 UR38, UPT, UPT, UR26, 0x2, URZ ;  /* 0x000000021a267890 */ /* 0x000fe4000fffe0ff */
[----:B------:R-:W-:Y:S02]  /*3200*/  UIADD3 UR34, UPT, UPT, UR26, 0x4, URZ ;  /* 0x000000041a227890 */ /* 0x000fe4000fffe0ff */
[----:B------:R-:W-:Y:S01]  /*3210*/  UIADD3 UR30, UPT, UPT, UR26, 0x6, URZ ;  /* 0x000000061a1e7890 */ /* 0x000fe2000fffe0ff */
[----:B------:R2:W-:Y:S01]  /*3220*/  UTCQMMA gdesc[UR26], gdesc[UR28], tmem[UR8], tmem[UR24], idesc[UR25], UP4 ;  /* 0x00ff181c1a0075ea */ /* 0x0005e2000a000308 */
[----:B------:R-:W-:Y:S01]  /*3230*/  UPLOP3.LUT UP4, UPT, UPT, UPT, UPT, 0x80, 0x8 ;  /* 0x000000000008789c */ /* 0x000fe20003f8f070 */
[----:B------:R-:W-:Y:S01]  /*3240*/  UMOV UR39, 0x40004040 ;  /* 0x4000404000277882 */ /* 0x000fe20000000000 */
[----:B------:R-:W-:Y:S01]  /*3250*/  UMOV UR37, 0x40004040 ;  /* 0x4000404000257882 */ /* 0x000fe20000000000 */
[----:B------:R2:W-:Y:S01]  /*3260*/  UTCQMMA gdesc[UR38], gdesc[UR40], tmem[UR8], tmem[UR22], idesc[UR23], UPT ;  /* 0x00ff1628260075ea */ /* 0x0005e2000b800308 */
[----:B------:R-:W-:Y:S01]  /*3270*/  UMOV UR35, 0x40004040 ;  /* 0x4000404000237882 */ /* 0x000fe20000000000 */
[----:B------:R-:W-:Y:S01]  /*3280*/  UMOV UR33, 0x40004040 ;  /* 0x4000404000217882 */ /* 0x000fe20000000000 */
[----:B------:R-:W-:Y:S01]  /*3290*/  UMOV UR31, 0x40004040 ;  /* 0x40004040001f7882 */ /* 0x000fe20000000000 */
[----:B------:R2:W-:Y:S01]  /*32a0*/  UTCQMMA gdesc[UR34], gdesc[UR36], tmem[UR8], tmem[UR20], idesc[UR21], UPT ;  /* 0x00ff1424220075ea */ /* 0x0005e2000b800308 */
[----:B------:R2:W-:Y:S01]  /*32b0*/  UTCQMMA gdesc[UR30], gdesc[UR32], tmem[UR8], tmem[UR18], idesc[UR19], UPT ;  /* 0x00ff12201e0075ea */ /* 0x0005e2000b800308 */
[----:B------:R2:W-:Y:S01]  /*32c0*/  UTCBAR [UR6], URZ ;  /* 0x000000ff060073e9 */ /* 0x0005e200080000ff */
[----:B------:R-:W-:Y:S01]  /*32d0*/  UMOV UR17, UR14 ;  /* 0x0000000e00117c82 */ /* 0x000fe20008000000 */
[----:B------:R-:W-:Y:S05]  /*32e0*/  BRA.U UP0, `(.L_x_57) ;  /* 0xfffffffd00507547 */ /* 0x000fea000b83ffff */
.L_x_54:
[----:B------:R-:W-:Y:S01]  /*32f0*/  UIADD3 UR15, UPT, UPT, UR15, 0x1, URZ ;  /* 0x000000010f0f7890 */ /* 0x000fe2000fffe0ff */
[C---:B------:R-:W-:Y:S01]  /*3300*/  ISETP.NE.AND P0, PT, R10.reuse, 0x2, PT ;  /* 0x000000020a00780c */ /* 0x040fe20003f05270 */
[----:B------:R-:W-:Y:S02]  /*3310*/  UIADD3 UR7, UPT, UPT, UR7, 0xa0, URZ ;  /* 0x000000a007077890 */ /* 0x000fe4000fffe0ff */
[----:B------:R-:W-:Y:S01]  /*3320*/  UISETP.NE.AND UP0, UPT, UR15, 0x2, UPT ;  /* 0x000000020f00788c */ /* 0x000fe2000bf05270 */
[----:B-12---:R-:W-:Y:S02]  /*3330*/  SEL R0, RZ, 0x1, P0 ;  /* 0x00000001ff007807 */ /* 0x006fe40000000000 */
[----:B------:R-:W-:Y:S01]  /*3340*/  SEL R10, R10, RZ, P0 ;  /* 0x000000ff0a0a7207 */ /* 0x000fe20000000000 */
[----:B------:R-:W-:Y:S01]  /*3350*/  USEL UR6, URZ, 0x1, UP0 ;  /* 0x00000001ff067887 */ /* 0x000fe20008000000 */
[----:B------:R-:W-:Y:S01]  /*3360*/  LOP3.LUT R9, R9, R0, RZ, 0x3c, !PT ;  /* 0x0000000009097212 */ /* 0x000fe200078e3cff */
[----:B------:R-:W-:Y:S01]  /*3370*/  USEL UR15, UR15, URZ, UP0 ;  /* 0x000000ff0f0f7287 */ /* 0x000fe20008000000 */
[----:B------:R1:W-:Y:S03]  /*3380*/  UTCBAR [UR7], URZ ;  /* 0x000000ff070073e9 */ /* 0x0003e600080000ff */
[----:B------:R-:W-:Y:S01]  /*3390*/  LOP3.LUT R11, R11, UR6, RZ, 0x3c, !PT ;  /* 0x000000060b0b7c12 */ /* 0x000fe2000f8e3cff */
[----:B------:R-:W-:Y:S07]  /*33a0*/  @P1 BRA `(.L_x_58) ;  /* 0xfffffff800a01947 */ /* 0x000fee000383ffff */
[----:B------:R-:W2:Y:S01]  /*33b0*/  S2UR UR4, SR_CgaCtaId ;  /* 0x00000000000479c3 */ /* 0x000ea20000008800 */
[----:B------:R-:W-:Y:S01]  /*33c0*/  ELECT P0, URZ, PT ;  /* 0x0000000000ff782f */ /* 0x000fe20003800000 */
[----:B------:R-:W-:Y:S01]  /*33d0*/  IMAD.MOV.U32 R0, RZ, RZ, 0x1 ;  /* 0x00000001ff007424 */ /* 0x000fe200078e00ff */
[----:B------:R-:W-:Y:S01]  /*33e0*/  UIADD3 UR5, UPT, UPT, UR5, 0xb0, URZ ;  /* 0x000000b005057890 */ /* 0x000fe2000fffe0ff */
[----:B------:R-:W-:Y:S01]  /*33f0*/  SHF.L.U32 R3, R11, 0x1f, RZ ;  /* 0x0000001f0b037819 */ /* 0x000fe200000006ff */
[----:B------:R-:W-:-:S03]  /*3400*/  UMOV UR6, 0x40 ;  /* 0x0000004000067882 */ /* 0x000fc60000000000 */
[----:B------:R-:W-:Y:S01]  /*3410*/  UVIRTCOUNT.DEALLOC.SMPOOL 0x80 ;  /* 0x000000800000784c */ /* 0x000fe20000000000 */
[----:B--2---:R-:W-:Y:S02]  /*3420*/  ULEA UR4, UR4, UR6, 0x18 ;  /* 0x0000000604047291 */ /* 0x004fe4000f8ec0ff */
[----:B------:R-:W-:-:S07]  /*3430*/  ULEA UR6, UR15, UR5, 0x3 ;  /* 0x000000050f067291 */ /* 0x000fce000f8e18ff */
[----:B------:R2:W-:Y:S02]  /*3440*/  @P0 STS.U8 [UR4+0x1c], R0 ;  /* 0x00001c00ff000988 */ /* 0x0005e40008000004 */
[----:B------:R-:W4:Y:S02]  /*3450*/  SYNCS.PHASECHK.TRANS64.TRYWAIT P0, [UR6], R3 ;  /* 0x00000003ff0075a7 */ /* 0x000f240008001106 */
[----:B--2-4-:R-:W-:Y:S05]  /*3460*/  @!P0 BRA `(.L_x_59) ;  /* 0x0000007c00d08947 */ /* 0x014fea0003800000 */
.L_x_143:
[----:B-1----:R-:W-:-:S04]  /*3470*/  UIADD3 UR7, UPT, UPT, UR15, 0x1, URZ ;  /* 0x000000010f077890 */ /* 0x002fc8000fffe0ff */
[----:B------:R-:W-:-:S04]  /*3480*/  UISETP.NE.AND UP0, UPT, UR7, 0x2, UPT ;  /* 0x000000020700788c */ /* 0x000fc8000bf05270 */
[----:B------:R-:W-:Y:S02]  /*3490*/  USEL UR6, URZ, 0x1, UP0 ;  /* 0x00000001ff067887 */ /* 0x000fe40008000000 */
[----:B------:R-:W-:-:S04]  /*34a0*/  USEL UR7, UR7, URZ, UP0 ;  /* 0x000000ff07077287 */ /* 0x000fc80008000000 */
[----:B------:R-:W-:Y:S01]  /*34b0*/  ULEA UR7, UR7, UR5, 0x3 ;  /* 0x0000000507077291 */ /* 0x000fe2000f8e18ff */
[----:B--2---:R-:W-:-:S04]  /*34c0*/  LOP3.LUT R3, R11, UR6, RZ, 0x3c, !PT ;  /* 0x000000060b037c12 */ /* 0x004fc8000f8e3cff */
[----:B------:R-:W-:-:S04]  /*34d0*/  SHF.L.U32 R3, R3, 0x1f, RZ ;  /* 0x0000001f03037819 */ /* 0x000fc800000006ff */
[----:B------:R-:W1:Y:S02]  /*34e0*/  SYNCS.PHASECHK.TRANS64.TRYWAIT P0, [UR7], R3 ;  /* 0x00000003ff0075a7 */ /* 0x000e640008001107 */
[----:B-1----:R-:W-:Y:S05]  /*34f0*/  @!P0 BRA `(.L_x_60) ;  /* 0x0000007c00c48947 */ /* 0x002fea0003800000 */
.L_x_145:
[----:B------:R-:W-:Y:S01]  /*3500*/  NOP ;  /* 0x0000000000007918 */ /* 0x000fe20000000000 */
[----:B-1----:R-:W1:Y:S01]  /*3510*/  LDS R0, [UR4+0x14] ;  /* 0x00001404ff007984 */ /* 0x002e620008000800 */
[----:B------:R-:W-:Y:S01]  /*3520*/  ULOP3.LUT UR6, UR16, 0xffff, URZ, 0xc0, !UPT ;  /* 0x0000ffff10067892 */ /* 0x000fe2000f8ec0ff */
[----:B------:R-:W-:Y:S01]  /*3530*/  UMOV UR8, 0xffff ;  /* 0x0000ffff00087882 */ /* 0x000fe20000000000 */
[----:B------:R-:W-:Y:S02]  /*3540*/  UMOV UR5, 0x1 ;  /* 0x0000000100057882 */ /* 0x000fe40000000000 */
[----:B------:R-:W-:-:S04]  /*3550*/  USHF.R.U32.HI UR6, URZ, 0x5, UR6 ;  /* 0x00000005ff067899 */ /* 0x000fc80008011606 */
[----:B------:R-:W-:Y:S02]  /*3560*/  USHF.L.U32 UR8, UR8, UR6, URZ ;  /* 0x0000000608087299 */ /* 0x000fe400080006ff */
[----:B------:R-:W-:-:S04]  /*3570*/  USHF.L.U32 UR5, UR5, UR6, URZ ;  /* 0x0000000605057299 */ /* 0x000fc800080006ff */
[----:B-1----:R-:W-:-:S04]  /*3580*/  LOP3.LUT R0, R0, UR8, RZ, 0xc0, !PT ;  /* 0x0000000800007c12 */ /* 0x002fc8000f8ec0ff */
[----:B------:R-:W-:-:S13]  /*3590*/  ISETP.NE.AND P0, PT, R0, UR8, PT ;  /* 0x0000000800007c0c */ /* 0x000fda000bf05270 */
[----:B------:R-:W-:Y:S05]  /*35a0*/  @P0 BRA `(.L_x_61) ;  /* 0x0000000000580947 */ /* 0x000fea0003800000 */
[----:B------:R-:W1:Y:S02]  /*35b0*/  LDS R0, [UR4+0x18] ;  /* 0x00001804ff007984 */ /* 0x000e640008000800 */
[----:B-1----:R-:W-:-:S04]  /*35c0*/  LOP3.LUT R0, R0, UR5, RZ, 0xc0, !PT ;  /* 0x0000000500007c12 */ /* 0x002fc8000f8ec0ff */
[----:B------:R-:W-:-:S13]  /*35d0*/  ISETP.NE.AND P0, PT, R0, UR5, PT ;  /* 0x0000000500007c0c */ /* 0x000fda000bf05270 */
[----:B------:R-:W-:Y:S05]  /*35e0*/  @P0 BRA `(.L_x_62) ;  /* 0x00000000003c0947 */ /* 0x000fea0003800000 */
[----:B------:R-:W1:Y:S01]  /*35f0*/  S2R R2, SR_LANEID ;  /* 0x0000000000027919 */ /* 0x000e620000000000 */
[----:B------:R-:W-:Y:S01]  /*3600*/  ULOP3.LUT UR8, URZ, UR8, URZ, 0x33, !UPT ;  /* 0x00000008ff087292 */ /* 0x000fe2000f8e33ff */
[----:B------:R-:W-:Y:S01]  /*3610*/  LOP3.LUT R4, RZ, UR5, RZ, 0x33, !PT ;  /* 0x00000005ff047c12 */ /* 0x000fe2000f8e33ff */
[----:B------:R-:W-:Y:S02]  /*3620*/  VOTEU.ANY UR7, UPT, PT ;  /* 0x0000000000077886 */ /* 0x000fe400038e0100 */
[----:B------:R-:W-:Y:S01]  /*3630*/  UFLO.U32 UR7, UR7 ;  /* 0x00000007000772bd */ /* 0x000fe200080e0000 */
[----:B------:R-:W2:Y:S01]  /*3640*/  REDUX UR5, R4 ;  /* 0x00000000040573c4 */ /* 0x000ea20000000000 */
[----:B------:R-:W-:-:S06]  /*3650*/  IMAD.U32 R0, RZ, RZ, UR8 ;  /* 0x00000008ff007e24 */ /* 0x000fcc000f8e00ff */
[----:B------:R4:W-:Y:S01]  /*3660*/  UTCATOMSWS.AND URZ, UR8 ;  /* 0x0000000800ff79e3 */ /* 0x0009e20008000000 */
[----:B------:R-:W3:Y:S01]  /*3670*/  REDUX UR6, R0 ;  /* 0x00000000000673c4 */ /* 0x000ee20000000000 */
[----:B-1----:R-:W-:Y:S01]  /*3680*/  ISETP.EQ.U32.AND P0, PT, R2, UR7, PT ;  /* 0x0000000702007c0c */ /* 0x002fe2000bf02070 */
[----:B--2---:R-:W-:Y:S01]  /*3690*/  IMAD.U32 R2, RZ, RZ, UR5 ;  /* 0x00000005ff027e24 */ /* 0x004fe2000f8e00ff */
[----:B---3--:R-:W-:-:S11]  /*36a0*/  MOV R3, UR6 ;  /* 0x0000000600037c02 */ /* 0x008fd60008000f00 */
[----:B------:R4:W-:Y:S04]  /*36b0*/  @P0 ATOMS.AND RZ, [UR4+0x14], R3 ;  /* 0x00001403ffff098c */ /* 0x0009e8000a800004 */
[----:B------:R4:W-:Y:S01]  /*36c0*/  @P0 ATOMS.AND RZ, [UR4+0x18], R2 ;  /* 0x00001802ffff098c */ /* 0x0009e2000a800004 */
[----:B------:R-:W-:Y:S05]  /*36d0*/  BRA `(.L_x_63) ;  /* 0x0000000000147947 */ /* 0x000fea0003800000 */
.L_x_62:
[----:B------:R-:W-:Y:S02]  /*36e0*/  MOV R2, 0x3700 ;  /* 0x0000370000027802 */ /* 0x000fe40000000f00 */
[----:B---3-5:R-:W-:Y:S05]  /*36f0*/  CALL.REL.NOINC `($__internal_0_$__cuda_sm10x_tcgen05_guardrail_trap_col_being_dealloced_not_returned_by_alloc) ;  /* 0x0000008000a87944 */ /* 0x028fea0003c00000 */
[----:B------:R-:W-:Y:S05]  /*3700*/  BRA `(.L_x_63) ;  /* 0x0000000000087947 */ /* 0x000fea0003800000 */
.L_x_61:
[----:B------:R-:W-:Y:S02]  /*3710*/  MOV R2, 0x3730 ;  /* 0x0000373000027802 */ /* 0x000fe40000000f00 */
[----:B---3-5:R-:W-:Y:S05]  /*3720*/  CALL.REL.NOINC `($__internal_2_$__cuda_sm10x_tcgen05_guardrail_trap_unallocated_columns_being_dealloced) ;  /* 0x0000008000b47944 */ /* 0x028fea0003c00000 */
.L_x_63:
[----:B------:R-:W-:Y:S01]  /*3730*/  NOP ;  /* 0x0000000000007918 */ /* 0x000fe20000000000 */
[----:B----4-:R-:W-:Y:S05]  /*3740*/  EXIT ;  /* 0x000000000000794d */ /* 0x010fea0003800000 */
.L_x_47:
[----:B------:R-:W-:-:S09]  /*3750*/  UISETP.NE.OR UP2, UPT, UR8, 0x3, !UP2 ;  /* 0x000000030800788c */ /* 0x000fd2000d745670 */
[----:B------:R-:W-:Y:S05]  /*3760*/  BRA.U UP2, `(.L_x_64) ;  /* 0x0000001102147547 */ /* 0x000fea000b800000 */
[----:B------:R-:W1:Y:S01]  /*3770*/  LDC R0, c[0x0][0xb30] ;  /* 0x0002cc00ff007b82 */ /* 0x000e620000000800 */
[----:B------:R-:W2:Y:S01]  /*3780*/  LDCU.64 UR8, c[0x0][0x888] ;  /* 0x00011100ff0877ac */ /* 0x000ea20008000a00 */
[----:B------:R-:W-:Y:S02]  /*3790*/  HFMA2 R29, -RZ, RZ, 0, 0 ;  /* 0x00000000ff1d7431 */ /* 0x000fe400000001ff */
[----:B------:R-:W-:Y:S01]  /*37a0*/  IMAD.MOV.U32 R31, RZ, RZ, 0x1 ;  /* 0x00000001ff1f7424 */ /* 0x000fe200078e00ff */
[----:B------:R-:W-:Y:S01]  /*37b0*/  MOV R23, 0x2000 ;  /* 0x0000200000177802 */ /* 0x000fe20000000f00 */
[----:B------:R-:W4:Y:S01]  /*37c0*/  LDCU.64 UR4, c[0x0][0x890] ;  /* 0x00011200ff0477ac */ /* 0x000f220008000a00 */
[----:B------:R-:W-:Y:S01]  /*37d0*/  IMAD.MOV.U32 R30, RZ, RZ, RZ ;  /* 0x000000ffff1e7224 */ /* 0x000fe200078e00ff */
[----:B------:R-:W3:Y:S01]  /*37e0*/  LDC R19, c[0x0][0x370] ;  /* 0x0000dc00ff137b82 */ /* 0x000ee20000000800 */
[----:B------:R-:W-:Y:S01]  /*37f0*/  UMOV UR7, 0x400 ;  /* 0x0000040000077882 */ /* 0x000fe20000000000 */
[----:B------:R-:W-:-:S02]  /*3800*/  UPLOP3.LUT UP1, UPT, UPT, UPT, UPT, 0x40, 0x4 ;  /* 0x000000000004789c */ /* 0x000fc40003f2e870 */
[----:B------:R-:W-:-:S04]  /*3810*/  ULEA UR7, UR37, UR7, 0x18 ;  /* 0x0000000725077291 */ /* 0x000fc8000f8ec0ff */
[----:B------:R-:W3:Y:S01]  /*3820*/  LDC R2, c[0x0][0xb0c] ;  /* 0x0002c300ff027b82 */ /* 0x000ee20000000800 */
[----:B------:R-:W-:Y:S02]  /*3830*/  UIADD3 UR13, UPT, UPT, UR7, 0x48, URZ ;  /* 0x00000048070d7890 */ /* 0x000fe4000fffe0ff */
[----:B--2---:R-:W-:Y:S02]  /*3840*/  UISETP.NE.U32.AND UP2, UPT, UR8, URZ, UPT ;  /* 0x000000ff0800728c */ /* 0x004fe4000bf45070 */
[----:B------:R-:W-:Y:S02]  /*3850*/  UIADD3 UR33, UPT, UPT, UR7, 0x30, URZ ;  /* 0x0000003007217890 */ /* 0x000fe4000fffe0ff */
[----:B----4-:R-:W-:Y:S01]  /*3860*/  UISETP.NE.U32.AND UP3, UPT, UR4, URZ, UPT ;  /* 0x000000ff0400728c */ /* 0x010fe2000bf65070 */
[----:B------:R-:W2:Y:S01]  /*3870*/  LDC R18, c[0x0][0xb20] ;  /* 0x0002c800ff127b82 */ /* 0x000ea20000000800 */
[----:B-1----:R-:W-:Y:S01]  /*3880*/  ISETP.NE.AND P1, PT, R0, 0x1, PT ;  /* 0x000000010000780c */ /* 0x002fe20003f25270 */
[----:B------:R-:W-:-:S02]  /*3890*/  UISETP.NE.AND.EX UP2, UPT, UR9, URZ, UPT, UP2 ;  /* 0x000000ff0900728c */ /* 0x000fc4000bf45320 */
[----:B------:R-:W-:Y:S02]  /*38a0*/  UIADD3 UR25, UPT, UPT, UR7, 0x38, URZ ;  /* 0x0000003807197890 */ /* 0x000fe4000fffe0ff */
[----:B------:R-:W-:Y:S02]  /*38b0*/  UIADD3 UR17, UPT, UPT, UR7, 0x40, URZ ;  /* 0x0000004007117890 */ /* 0x000fe4000fffe0ff */
[----:B------:R-:W1:Y:S01]  /*38c0*/  LDC.64 R32, c[0x0][0x348] ;  /* 0x0000d200ff207b82 */ /* 0x000e620000000a00 */
[----:B------:R-:W-:Y:S02]  /*38d0*/  UPRMT UR13, UR37, 0x654, UR13 ;  /* 0x00000654250d7896 */ /* 0x000fe4000800000d */
[----:B------:R-:W-:-:S05]  /*38e0*/  UISETP.NE.AND.EX UP3, UPT, UR5, URZ, UPT, UP3 ;  /* 0x000000ff0500728c */ /* 0x000fca000bf65330 */
[----:B------:R-:W4:Y:S08]  /*38f0*/  LDC.64 R16, c[0x0][0xb10] ;  /* 0x0002c400ff107b82 */ /* 0x000f300000000a00 */
[----:B------:R-:W1:Y:S08]  /*3900*/  LDC.64 R6, c[0x0][0xb18] ;  /* 0x0002c600ff067b82 */ /* 0x000e700000000a00 */
[----:B------:R-:W1:Y:S08]  /*3910*/  LDC.64 R4, c[0x0][0xb28] ;  /* 0x0002ca00ff047b82 */ /* 0x000e700000000a00 */
[----:B--23--:R-:W1:Y:S02]  /*3920*/  LDC R22, c[0x0][0x374] ;  /* 0x0000dd00ff167b82 */ /* 0x00ce640000000800 */
.L_x_75:
[C---:B------:R-:W-:Y:S02]  /*3930*/  LEA R0, R30.reuse, UR7, 0x3 ;  /* 0x000000071e007c11 */ /* 0x040fe4000f8e18ff */
[----:B------:R-:W-:Y:S02]  /*3940*/  SHF.L.U32 R3, R29, 0x1f, RZ ;  /* 0x0000001f1d037819 */ /* 0x000fe400000006ff */
[----:B------:R-:W-:Y:S02]  /*3950*/  LEA R24, R30, UR7, 0x4 ;  /* 0x000000071e187c11 */ /* 0x000fe4000f8e20ff */
[----:B--2---:R-:W2:Y:S02]  /*3960*/  SYNCS.PHASECHK.TRANS64.TRYWAIT P0, [R0+URZ+0x80], R3 ;  /* 0x00008003000075a7 */ /* 0x004ea400080011ff */
[----:B--2---:R-:W-:Y:S05]  /*3970*/  @!P0 BRA `(.L_x_65) ;  /* 0x0000007800bc8947 */ /* 0x004fea0003800000 */
.L_x_146:
[----:B------:R-:W-:Y:S01]  /*3980*/  ISETP.GE.AND P0, PT, R72, 0x1, PT ;  /* 0x000000014800780c */ /* 0x000fe20003f06270 */
[----:B------:R-:W3:Y:S01]  /*3990*/  LDS.128 R24, [R24+0xf0] ;  /* 0x0000f00018187984 */ /* 0x000ee20000000c00 */
[----:B--2---:R-:W-:Y:S01]  /*39a0*/  VIADD R0, R0, 0x90 ;  /* 0x0000009000007836 */ /* 0x004fe20000000000 */
[----:B------:R-:W-:Y:S01]  /*39b0*/  @!PT LDS RZ, [RZ] ;  /* 0x00000000fffff984 */ /* 0x000fe20000000800 */
[----:B------:R-:W-:Y:S01]  /*39c0*/  @!PT LDS RZ, [RZ] ;  /* 0x00000000fffff984 */ /* 0x000fe20000000800 */
[----:B------:R-:W-:Y:S01]  /*39d0*/  @!PT LDS RZ, [RZ] ;  /* 0x00000000fffff984 */ /* 0x000fe20000000800 */
[----:B------:R-:W-:Y:S01]  /*39e0*/  @!PT LDS RZ, [RZ] ;  /* 0x00000000fffff984 */ /* 0x000fe20000000800 */
[----:B------:R2:W-:Y:S06]  /*39f0*/  MEMBAR.ALL.CTA ;  /* 0x0000000000007992 */ /* 0x0005ec0000008000 */
[----:B--2---:R-:W2:Y:S01]  /*3a00*/  FENCE.VIEW.ASYNC.S ;  /* 0x00000000000073c6 */ /* 0x004ea20000000000 */
[----:B------:R-:W-:Y:S04]  /*3a10*/  PRMT R0, RZ, 0x654, R0 ;  /* 0x00000654ff007816 */ /* 0x000fe80000000000 */
[----:B--2---:R2:W-:Y:S01]  /*3a20*/  SYNCS.ARRIVE.TRANS64.RED.A1T0 RZ, [R0+URZ], RZ ;  /* 0x000000ff00ff79a7 */ /* 0x0045e200081004ff */
[----:B---3--:R-:W-:Y:S11]  /*3a30*/  LOP3.LUT P3, RZ, R26, 0x1, RZ, 0xc0, !PT ;  /* 0x000000011aff7812 */ /* 0x008ff6000786c0ff */
[----:B------:R-:W-:Y:S02]  /*3a40*/  @!UPT UIADD3 URZ, UPT, UPT, URZ, URZ, URZ ;  /* 0x000000fffffff290 */ /* 0x000fe4000fffe0ff */
[----:B------:R-:W-:Y:S02]  /*3a50*/  @P3 MOV R13, R24 ;  /* 0x00000018000d3202 */ /* 0x000fe40000000f00 */
[----:B------:R-:W-:Y:S01]  /*3a60*/  @P3 LOP3.LUT R8, R25, 0xffff, RZ, 0xc0, !PT ;  /* 0x0000ffff19083812 */ /* 0x000fe200078ec0ff */
[----:B--2---:R-:W-:Y:S06]  /*3a70*/  @!P0 BRA `(.L_x_66) ;  /* 0x0000000000a48947 */ /* 0x004fec0003800000 */
[----:B-1----:R-:W-:Y:S01]  /*3a80*/  IMAD.HI.U32 R35, R22, R7, RZ ;  /* 0x0000000716237227 */ /* 0x002fe200078e00ff */
[----:B------:R-:W-:Y:S02]  /*3a90*/  ISETP.NE.AND P0, PT, R6, 0x1, PT ;  /* 0x000000010600780c */ /* 0x000fe40003f05270 */
[----:B------:R-:W-:Y:S01]  /*3aa0*/  ISETP.NE.AND P2, PT, R72, 0x1, PT ;  /* 0x000000014800780c */ /* 0x000fe20003f45270 */
[----:B----4-:R-:W-:Y:S01]  /*3ab0*/  IMAD.HI.U32 R34, R19, R16, RZ ;  /* 0x0000001013227227 */ /* 0x010fe200078e00ff */
[----:B------:R-:W-:Y:S02]  /*3ac0*/  SHF.R.U32.HI R35, RZ, R18, R35 ;  /* 0x00000012ff237219 */ /* 0x000fe40000011623 */
[----:B------:R-:W-:Y:S01]  /*3ad0*/  ISETP.NE.AND P4, PT, R2, 0x1, PT ;  /* 0x000000010200780c */ /* 0x000fe20003f85270 */
[----:B------:R-:W-:Y:S01]  /*3ae0*/  IMAD.HI.U32 R36, R13, R16, RZ ;  /* 0x000000100d247227 */ /* 0x000fe200078e00ff */
[----:B------:R-:W-:Y:S02]  /*3af0*/  SHF.R.U32.HI R34, RZ, R17, R34 ;  /* 0x00000011ff227219 */ /* 0x000fe40000011622 */
[----:B------:R-:W-:Y:S01]  /*3b00*/  SEL R3, R22, R35, !P0 ;  /* 0x0000002316037207 */ /* 0x000fe20004000000 */
[C---:B------:R-:W-:Y:S01]  /*3b10*/  IMAD.HI.U32 R35, R8.reuse, R7, RZ ;  /* 0x0000000708237227 */ /* 0x040fe200078e00ff */
[----:B------:R-:W-:Y:S02]  /*3b20*/  SEL R11, R19, R34, !P4 ;  /* 0x00000022130b7207 */ /* 0x000fe40006000000 */
[----:B------:R-:W-:Y:S01]  /*3b30*/  SHF.R.U32.HI R36, RZ, R17, R36 ;  /* 0x00000011ff247219 */ /* 0x000fe20000011624 */
[----:B------:R-:W-:Y:S01]  /*3b40*/  IMAD.HI.U32 R38, R3, R4, RZ ;  /* 0x0000000403267227 */ /* 0x000fe200078e00ff */
[----:B------:R-:W-:Y:S03]  /*3b50*/  SHF.R.U32.HI R35, RZ, R18, R35 ;  /* 0x00000012ff237219 */ /* 0x000fe60000011623 */
[----:B------:R-:W-:Y:S01]  /*3b60*/  IMAD.HI.U32 R34, R11, R4, RZ ;  /* 0x000000040b227227 */ /* 0x000fe200078e00ff */
[----:B------:R-:W-:Y:S02]  /*3b70*/  @P2 SHF.R.U32.HI R3, RZ, R5, R38 ;  /* 0x00000005ff032219 */ /* 0x000fe40000011626 */
[----:B------:R-:W-:Y:S02]  /*3b80*/  SEL R9, R8, R35, !P0 ;  /* 0x0000002308097207 */ /* 0x000fe40004000000 */
[----:B------:R-:W-:Y:S01]  /*3b90*/  @P2 SHF.R.U32.HI R11, RZ, R5, R34 ;  /* 0x00000005ff0b2219 */ /* 0x000fe20000011622 */
[C---:B------:R-:W-:Y:S01]  /*3ba0*/  IMAD R10, R72.reuse, R3, RZ ;  /* 0x00000003480a7224 */ /* 0x040fe200078e02ff */
[----:B------:R-:W-:Y:S01]  /*3bb0*/  SEL R3, R13, R36, !P4 ;  /* 0x000000240d037207 */ /* 0x000fe20006000000 */
[C---:B------:R-:W-:Y:S03]  /*3bc0*/  IMAD.HI.U32 R14, R9.reuse, R4, RZ ;  /* 0x00000004090e7227 */ /* 0x040fe600078e00ff */
[----:B------:R-:W-:Y:S01]  /*3bd0*/  ISETP.GE.AND P0, PT, R9, R10, PT ;  /* 0x0000000a0900720c */ /* 0x000fe20003f06270 */
[C---:B------:R-:W-:Y:S01]  /*3be0*/  IMAD R12, R72.reuse, R11, RZ ;  /* 0x0000000b480c7224 */ /* 0x040fe200078e02ff */
[-C--:B------:R-:W-:Y:S04]  /*3bf0*/  SHF.R.U32.HI R14, RZ, R5.reuse, R14 ;  /* 0x00000005ff0e7219 */ /* 0x080fe8000001160e */
[----:B------:R-:W-:Y:S02]  /*3c00*/  ISETP.GE.OR P0, PT, R3, R12, P0 ;  /* 0x0000000c0300720c */ /* 0x000fe40000706670 */
[----:B------:R-:W-:Y:S05]  /*3c10*/  SEL R15, R9, R14, !P2 ;  /* 0x0000000e090f7207 */ /* 0x000fea0005000000 */
[----:B------:R-:W-:Y:S04]  /*3c20*/  IMAD.MOV R14, RZ, RZ, -R15 ;  /* 0x000000ffff0e7224 */ /* 0x000fe800078e0a0f */
[----:B------:R-:W-:Y:S02]  /*3c30*/  IMAD R14, R72, R14, R9 ;  /* 0x0000000e480e7224 */ /* 0x000fe400078e0209 */
[C---:B------:R-:W-:Y:S05]  /*3c40*/  @!P0 IMAD.HI.U32 R10, R3.reuse, R4, RZ ;  /* 0x00000004030a8227 */ /* 0x040fea00078e00ff */
[----:B------:R-:W-:Y:S04]  /*3c50*/  @!P0 SHF.R.U32.HI R10, RZ, R5, R10 ;  /* 0x00000005ff0a8219 */ /* 0x000fe8000001160a */
[----:B------:R-:W-:Y:S01]  /*3c60*/  @!P0 SEL R0, R3, R10, !P2 ;  /* 0x0000000a03008207 */ /* 0x000fe20005000000 */
[----:B------:R-:W-:Y:S03]  /*3c70*/  IMAD.MOV R10, RZ, RZ, -R3 ;  /* 0x000000ffff0a7224 */ /* 0x000fe600078e0a03 */
[----:B------:R-:W-:Y:S01]  /*3c80*/  @!P0 IADD3 R15, PT, PT, R15, -R0, RZ ;  /* 0x800000000f0f8210 */ /* 0x000fe20007ffe0ff */
[----:B------:R-:W-:Y:S01]  /*3c90*/  @!P0 IMAD R0, R11, R14, R0 ;  /* 0x0000000e0b008224 */ /* 0x000fe200078e0200 */
[----:B------:R-:W-:Y:S01]  /*3ca0*/  IADD3 R11, PT, PT, -R9, RZ, RZ ;  /* 0x000000ff090b7210 */ /* 0x000fe20007ffe1ff */
[----:B------:R-:W-:Y:S02]  /*3cb0*/  IMAD R13, R2, R10, R13 ;  /* 0x0000000a020d7224 */ /* 0x000fe400078e020d */
[----:B------:R-:W-:Y:S02]  /*3cc0*/  @!P0 IMAD R9, R15, R72, R3 ;  /* 0x000000480f098224 */ /* 0x000fe400078e0203 */
[----:B------:R-:W-:Y:S02]  /*3cd0*/  @!P0 IMAD.MOV.U32 R3, RZ, RZ, R0 ;  /* 0x000000ffff038224 */ /* 0x000fe400078e0000 */
[----:B------:R-:W-:Y:S02]  /*3ce0*/  IMAD R8, R6, R11, R8 ;  /* 0x0000000b06087224 */ /* 0x000fe400078e0208 */
[----:B------:R-:W-:Y:S02]  /*3cf0*/  IMAD R13, R3, R2, R13 ;  /* 0x00000002030d7224 */ /* 0x000fe400078e020d */
[----:B------:R-:W-:Y:S02]  /*3d00*/  IMAD R8, R9, R6, R8 ;  /* 0x0000000609087224 */ /* 0x000fe400078e0208 */
.L_x_66:
[----:B------:R-:W-:Y:S05]  /*3d10*/  BRA.U UP1, `(.L_x_67) ;  /* 0x0000000101107547 */ /* 0x000fea000b800000 */
[----:B------:R-:W-:Y:S04]  /*3d20*/  MOV R0, UR6 ;  /* 0x0000000600007c02 */ /* 0x000fe80008000f00 */
[----:B------:R-:W-:Y:S04]  /*3d30*/  SHF.L.U32 R3, R0, 0x1f, RZ ;  /* 0x0000001f00037819 */ /* 0x000fe800000006ff */
[----:B------:R-:W2:Y:S02]  /*3d40*/  SYNCS.PHASECHK.TRANS64.TRYWAIT P0, [UR7+0x78], R3 ;  /* 0x00007803ff0075a7 */ /* 0x000ea40008001107 */
[----:B--2---:R-:W-:Y:S05]  /*3d50*/  @!P0 BRA `(.L_x_68) ;  /* 0x0000007400d88947 */ /* 0x004fea0003800000 */
.L_x_67:
[----:B------:R-:W-:Y:S02]  /*3d60*/  R2UR UR35, R21 ;  /* 0x00000000152372ca */ /* 0x000fe400000e0000 */
[----:B------:R-:W-:Y:S02]  /*3d70*/  R2UR UR34, R20 ;  /* 0x00000000142272ca */ /* 0x000fe400000e0000 */
[----:B------:R-:W-:Y:S02]  /*3d80*/  ISETP.NE.U32.AND P2, PT, RZ, UR4, PT ;  /* 0x00000004ff007c0c */ /* 0x000fe4000bf45070 */
[----:B------:R-:W-:Y:S02]  /*3d90*/  SHF.L.U32 R12, R31, 0x1f, RZ ;  /* 0x0000001f1f0c7819 */ /* 0x000fe400000006ff */
[----:B------:R-:W-:Y:S05]  /*3da0*/  ISETP.NE.AND.EX P2, PT, RZ, UR5, PT, P2 ;  /* 0x00000005ff007c0c */ /* 0x000fea000bf45320 */
[----:B------:R-:W-:Y:S02]  /*3db0*/  USHF.L.U32 UR35, UR35, 0x7, URZ ;  /* 0x0000000723237899 */ /* 0x000fe400080006ff */
[----:B------:R-:W-:Y:S01]  /*3dc0*/  USHF.L.U32 UR34, UR34, 0x8, URZ ;  /* 0x0000000822227899 */ /* 0x000fe200080006ff */
[----:B------:R-:W-:Y:S11]  /*3dd0*/  BRA.U !UP3, `(.L_x_69) ;  /* 0x000000010b347547 */ /* 0x000ff6000b800000 */
[----:B------:R-:W-:Y:S01]  /*3de0*/  UPLOP3.LUT UP0, UPT, UPT, UPT, UP2, 0x80, 0x8 ;  /* 0x000000000008789c */ /* 0x000fe20003f0f020 */
[----:B--2---:R-:W-:Y:S02]  /*3df0*/  HFMA2 R0, -RZ, RZ, 0, 5.9604644775390625e-08 ;  /* 0x00000001ff007431 */ /* 0x004fe400000001ff */
[----:B------:R-:W-:Y:S03]  /*3e00*/  IMAD.MOV.U32 R171, RZ, RZ, 0x1 ;  /* 0x00000001ffab7424 */ /* 0x000fe600078e00ff */
[----:B------:R-:W-:Y:S05]  /*3e10*/  PLOP3.LUT P0, PT, PT, PT, UP0, 0x80, 0x8 ;  /* 0x000000000008781c */ /* 0x000fea0003f0f008 */
[----:B------:R-:W2:Y:S01]  /*3e20*/  @UP0 LDCU.64 UR10, c[0x0][0x888] ;  /* 0x00011100ff0a07ac */ /* 0x000ea20008000a00 */
[----:B------:R-:W-:Y:S07]  /*3e30*/  @UP0 UIMAD UR8, UR36, UR4, URZ ;  /* 0x00000004240802a4 */ /* 0x000fee000f8e02ff */
[----:B------:R-:W-:Y:S01]  /*3e40*/  @!P0 PRMT R171, R0, 0x7610, R171 ;  /* 0x0000761000ab8816 */ /* 0x000fe200000000ab */
[----:B--2---:R-:W-:Y:S03]  /*3e50*/  @UP0 UIMAD.WIDE UR10, UR8, 0x4, UR10 ;  /* 0x00000004080a08a5 */ /* 0x004fe6000f8e020a */
[----:B------:R-:W2:Y:S03]  /*3e60*/  @!UP0 LDCU UR8, c[0x0][0x880] ;  /* 0x00011000ff0887ac */ /* 0x000ea60008000800 */
[----:B------:R-:W-:Y:S01]  /*3e70*/  IMAD.U32 R10, RZ, RZ, UR10 ;  /* 0x0000000aff0a7e24 */ /* 0x000fe2000f8e00ff */
[----:B------:R-:W-:Y:S05]  /*3e80*/  MOV R11, UR11 ;  /* 0x0000000b000b7c02 */ /* 0x000fea0008000f00 */
[----:B-----5:R3:W5:Y:S02]  /*3e90*/  @P0 LDG.E R81, desc[UR46][R10.64] ;  /* 0x0000002e0a510981 */ /* 0x020764000c1e1900 */
[----:B--23--:R-:W-:Y:S07]  /*3ea0*/  @!P0 IMAD.U32 R81, RZ, RZ, UR8 ;  /* 0x00000008ff518e24 */ /* 0x00cfee000f8e00ff */
.L_x_69:
[----:B-----5:R-:W-:Y:S01]  /*3eb0*/  @!P2 FSETP.EQ.AND P0, PT, R81, RZ, PT ;  /* 0x000000ff5100a20b */ /* 0x020fe20003f02000 */
[----:B------:R-:W-:Y:S01]  /*3ec0*/  @!UPT UIADD3 URZ, UPT, UPT, URZ, URZ, URZ ;  /* 0x000000fffffff290 */ /* 0x000fe2000fffe0ff */
[----:B------:R-:W-:Y:S11]  /*3ed0*/  @!P2 BRA `(.L_x_70) ;  /* 0x000000000014a947 */ /* 0x000ff60003800000 */
[----:B------:R-:W-:Y:S02]  /*3ee0*/  LOP3.LUT P2, RZ, R171, 0xff, RZ, 0xc0, !PT ;  /* 0x000000ffabff7812 */ /* 0x000fe4000784c0ff */
[----:B------:R-:W-:Y:S04]  /*3ef0*/  PLOP3.LUT P0, PT, PT, PT, UP0, 0x80, 0x8 ;  /* 0x000000000008781c */ /* 0x000fe80003f0f008 */
[----:B------:R-:W-:Y:S07]  /*3f00*/  PLOP3.LUT P0, PT, P0, PT, PT, 0x8, 0x80 ;  /* 0x000000000080781c */ /* 0x000fee000070e170 */
[----:B------:R-:W-:Y:S11]  /*3f10*/  @P2 FSETP.EQ.AND P0, PT, R81, RZ, PT ;  /* 0x000000ff5100220b */ /* 0x000ff60003f02000 */
[----:B------:R-:W-:Y:S02]  /*3f20*/  @!UPT UIADD3 URZ, UPT, UPT, URZ, URZ, URZ ;  /* 0x000000fffffff290 */ /* 0x000fe4000fffe0ff */
.L_x_70:
[----:B------:R-:W3:Y:S01]  /*3f30*/  SYNCS.PHASECHK.TRANS64.TRYWAIT P2, [UR7+0x50], R12 ;  /* 0x0000500cff0075a7 */ /* 0x000ee20008041107 */
[----:B------:R-:W-:Y:S04]  /*3f40*/  ELECT P4, URZ, PT ;  /* 0x0000000000ff782f */ /* 0x000fe80003880000 */
[----:B------:R-:W-:Y:S11]  /*3f50*/  PLOP3.LUT P4, PT, P0, P4, PT, 0xf2, 0x2f ;  /* 0x00000000002f781c */ /* 0x000ff60000789e72 */
[----:B------:R-:W-:Y:S02]  /*3f60*/  @!UPT UIADD3 URZ, UPT, UPT, URZ, URZ, URZ ;  /* 0x000000fffffff290 */ /* 0x000fe4000fffe0ff */
[----:B-1----:R-:W-:Y:S05]  /*3f70*/  @!P4 IADD3 R9, P0, PT, R32, 0x580, RZ ;  /* 0x000005802009c810 */ /* 0x002fea0007f1e0ff */
[----:B--2---:R-:W-:Y:S01]  /*3f80*/  @!P4 IMAD.X R0, RZ, RZ, R33, P0 ;  /* 0x000000ffff00c224 */ /* 0x004fe200000e0621 */
[----:B---3--:R-:W-:Y:S07]  /*3f90*/  @!P2 BRA `(.L_x_71) ;  /* 0x000000740060a947 */ /* 0x008fee0003800000 */
.L_x_149:
[----:B------:R-:W-:Y:S01]  /*3fa0*/  @!P4 R2UR UR8, R0 ;  /* 0x000000000008c2ca */ /* 0x000fe200000e0000 */
[----:B------:R-:W-:Y:S01]  /*3fb0*/  VOTEU.ALL UP1, P4 ;  /* 0x0000000000ff7886 */ /* 0x000fe20002020000 */
[----:B------:R-:W-:Y:S01]  /*3fc0*/  @!P4 R2UR UR9, R9 ;  /* 0x000000000909c2ca */ /* 0x000fe200000e0000 */
[----:B------:R-:W-:Y:S01]  /*3fd0*/  @!P4 IMAD.MOV.U32 R0, RZ, RZ, 0x2000 ;  /* 0x00002000ff00c424 */ /* 0x000fe200078e00ff */
[----:B------:R-:W-:Y:S01]  /*3fe0*/  UMOV UR10, 0x0 ;  /* 0x00000000000a7882 */ /* 0x000fe20000000000 */
[----:B------:R-:W-:Y:S01]  /*3ff0*/  UMOV UR11, 0x10000000 ;  /* 0x10000000000b7882 */ /* 0x000fe20000000000 */
[----:B------:R-:W-:Y:S01]  /*4000*/  @!UP1 UIADD3 UR32, UPT, UPT, UR7, 0x200, URZ ;  /* 0x0000020007209890 */ /* 0x000fe2000fffe0ff */
[----:B------:R-:W-:Y:S01]  /*4010*/  @!P4 IADD3 R9, P0, PT, R32, 0x580, RZ ;  /* 0x000005802009c810 */ /* 0x000fe20007f1e0ff */
[----:B------:R-:W-:Y:S05]  /*4020*/  VOTEU.ALL UP1, P4 ;  /* 0x0000000000ff7886 */ /* 0x000fea0002020000 */
[----:B------:R-:W-:Y:S01]  /*4030*/  IMAD.U32 R11, RZ, RZ, UR8 ;  /* 0x00000008ff0b7e24 */ /* 0x000fe2000f8e00ff */
[----:B------:R-:W-:Y:S01]  /*4040*/  UPRMT UR8, UR37, 0x654, UR33 ;  /* 0x0000065425087896 */ /* 0x000fe20008000021 */
[----:B------:R-:W-:Y:S03]  /*4050*/  IMAD.U32 R10, RZ, RZ, UR9 ;  /* 0x00000009ff0a7e24 */ /* 0x000fe6000f8e00ff */
[----:B------:R-:W-:Y:S02]  /*4060*/  @!P4 R2UR UR15, R11 ;  /* 0x000000000b0fc2ca */ /* 0x000fe400000e0000 */
[----:B------:R-:W-:Y:S11]  /*4070*/  @!P4 R2UR UR14, R10 ;  /* 0x000000000a0ec2ca */ /* 0x000ff600000e0000 */
[----:B------:R-:W-:Y:S02]  /*4080*/  @!UPT UIADD3 URZ, UPT, UPT, URZ, URZ, URZ ;  /* 0x000000fffffff290 */ /* 0x000fe4000fffe0ff */
[----:B------:R2:W-:Y:S01]  /*4090*/  @!UP1 UTMALDG.3D [UR32], [UR14], desc[UR10] ;  /* 0x00000a200e0095b4 */ /* 0x0005e20008011000 */
[----:B------:R3:W-:Y:S01]  /*40a0*/  @!P4 SYNCS.ARRIVE.TRANS64.RED.A0TR RZ, [UR7+0x30], R0 ;  /* 0x00003000ffffc9a7 */ /* 0x0007e20008300407 */
[----:B------:R-:W-:Y:S01]  /*40b0*/  SYNCS.ARRIVE.TRANS64.RED.A1T0 RZ, [UR8], RZ ;  /* 0x000000ffffff79a7 */ /* 0x000fe20008100408 */
[----:B---3--:R-:W-:Y:S01]  /*40c0*/  @!P4 IMAD.X R0, RZ, RZ, R33, P0 ;  /* 0x000000ffff00c224 */ /* 0x008fe200000e0621 */
[----:B------:R-:W3:Y:S02]  /*40d0*/  SYNCS.PHASECHK.TRANS64.TRYWAIT P2, [UR7+0x58], R12 ;  /* 0x0000580cff0075a7 */ /* 0x000ee40008041107 */
[----:B--23--:R-:W-:Y:S05]  /*40e0*/  @!P2 BRA `(.L_x_72) ;  /* 0x000000740024a947 */ /* 0x00cfea0003800000 */
.L_x_151:
        /* <DEDUP_REMOVED lines=8> */
[----:B------:R-:W-:Y:S01]  /*4170*/  @!UP1 UIADD3 UR24, UPT, UPT, UR7, 0x2200, URZ ;  /* 0x0000220007189890 */ /* 0x000fe2000fffe0ff */
[----:B------:R-:W-:Y:S01]  /*4180*/  VOTEU.ALL UP1, P4 ;  /* 0x0000000000ff7886 */ /* 0x000fe20002020000 */
[----:B------:R-:W-:Y:S01]  /*4190*/  UMOV UR27, UR35 ;  /* 0x00000023001b7c82 */ /* 0x000fe20008000000 */
[----:B------:R-:W-:Y:S02]  /*41a0*/  UMOV UR28, UR36 ;  /* 0x00000024001c7c82 */ /* 0x000fe40008000000 */
[----:B------:R-:W-:Y:S01]  /*41b0*/  IMAD.U32 R11, RZ, RZ, UR8 ;  /* 0x00000008ff0b7e24 */ /* 0x000fe2000f8e00ff */
[----:B------:R-:W-:Y:S01]  /*41c0*/  UPRMT UR8, UR37, 0x654, UR25 ;  /* 0x0000065425087896 */ /* 0x000fe20008000019 */
[----:B------:R-:W-:Y:S02]  /*41d0*/  IMAD.U32 R10, RZ, RZ, UR9 ;  /* 0x00000009ff0a7e24 */ /* 0x000fe4000f8e00ff */
[----:B------:R-:W-:Y:S01]  /*41e0*/  @!P4 IMAD.X R20, RZ, RZ, R33, P0 ;  /* 0x000000ffff14c224 */ /* 0x000fe200000e0621 */
[----:B------:R-:W-:Y:S02]  /*41f0*/  @!P4 R2UR UR15, R11 ;  /* 0x000000000b0fc2ca */ /* 0x000fe400000e0000 */
[----:B------:R-:W-:Y:S11]  /*4200*/  @!P4 R2UR UR14, R10 ;  /* 0x000000000a0ec2ca */ /* 0x000ff600000e0000 */
[----:B------:R-:W-:Y:S02]  /*4210*/  @!UPT UIADD3 URZ, UPT, UPT, URZ, URZ, URZ ;  /* 0x000000fffffff290 */ /* 0x000fe4000fffe0ff */
[----:B------:R2:W-:Y:S01]  /*4220*/  @!UP1 UTMALDG.3D [UR24], [UR14], desc[UR10] ;  /* 0x00000a180e0095b4 */ /* 0x0005e20008011000 */
[----:B------:R2:W-:Y:S01]  /*4230*/  @!P4 SYNCS.ARRIVE.TRANS64.RED.A0TR RZ, [UR7+0x38], R0 ;  /* 0x00003800ffffc9a7 */ /* 0x0005e20008300407 */
[----:B------:R-:W-:Y:S01]  /*4240*/  SYNCS.ARRIVE.TRANS64.RED.A1T0 RZ, [UR8], RZ ;  /* 0x000000ffffff79a7 */ /* 0x000fe20008100408 */
[----:B------:R-:W3:Y:S02]  /*4250*/  SYNCS.PHASECHK.TRANS64.TRYWAIT P2, [UR7+0x60], R12 ;  /* 0x0000600cff0075a7 */ /* 0x000ee40008041107 */
[----:B--23--:R-:W-:Y:S05]  /*4260*/  @!P2 BRA `(.L_x_73) ;  /* 0x0000007000dca947 */ /* 0x00cfea0003800000 */
.L_x_153:
[----:B------:R-:W2:Y:S01]  /*4270*/  LDC.64 R14, c[0x0][0xb10] ;  /* 0x0002c400ff0e7b82 */ /* 0x000ea20000000a00 */
[----:B------:R-:W-:Y:S01]  /*4280*/  @!P4 R2UR UR8, R20 ;  /* 0x000000001408c2ca */ /* 0x000fe200000e0000 */
[----:B------:R-:W-:Y:S01]  /*4290*/  VOTEU.ALL UP1, P4 ;  /* 0x0000000000ff7886 */ /* 0x000fe20002020000 */
[----:B------:R-:W-:Y:S01]  /*42a0*/  @!P4 R2UR UR9, R21 ;  /* 0x000000001509c2ca */ /* 0x000fe200000e0000 */
[----:B------:R-:W-:Y:S01]  /*42b0*/  UMOV UR10, 0x0 ;  /* 0x00000000000a7882 */ /* 0x000fe20000000000 */
[----:B------:R-:W-:Y:S03]  /*42c0*/  UMOV UR11, 0x10000000 ;  /* 0x10000000000b7882 */ /* 0x000fe60000000000 */
[----:B------:R-:W3:Y:S01]  /*42d0*/  LDC.64 R10, c[0x0][0xb18] ;  /* 0x0002c600ff0a7b82 */ /* 0x000ee20000000a00 */
[----:B------:R-:W-:Y:S01]  /*42e0*/  @!UP1 UIADD3 UR18, UPT, UPT, UR34, 0x80, URZ ;  /* 0x0000008022129890 */ /* 0x000fe2000fffe0ff */
[----:B------:R-:W-:Y:S01]  /*42f0*/  @P3 SHF.R.U32.HI R28, RZ, 0x10, R25 ;  /* 0x00000010ff1c3819 */ /* 0x000fe20000011619 */
[----:B------:R-:W-:Y:S01]  /*4300*/  @!UP1 UIADD3 UR16, UPT, UPT, UR7, 0x4200, URZ ;  /* 0x0000420007109890 */ /* 0x000fe2000fffe0ff */
[----:B------:R-:W-:Y:S01]  /*4310*/  VIADD R30, R30, 0x1 ;  /* 0x000000011e1e7836 */ /* 0x000fe20000000000 */
[----:B------:R-:W-:Y:S03]  /*4320*/  VOTEU.ALL UP1, P4 ;  /* 0x0000000000ff7886 */ /* 0x000fe60002020000 */
[----:B------:R-:W5:Y:S01]  /*4330*/  @!P1 LDC R0, c[0x0][0xb20] ;  /* 0x0002c800ff009b82 */ /* 0x000f620000000800 */
[----:B------:R-:W-:Y:S01]  /*4340*/  UMOV UR19, UR35 ;  /* 0x0000002300137c82 */ /* 0x000fe20008000000 */
[----:B------:R-:W-:Y:S01]  /*4350*/  IMAD.U32 R21, RZ, RZ, UR8 ;  /* 0x00000008ff157e24 */ /* 0x000fe2000f8e00ff */
[----:B------:R-:W-:Y:S05]  /*4360*/  UMOV UR20, UR36 ;  /* 0x0000002400147c82 */ /* 0x000fea0008000000 */
[----:B-1----:R-:W1:Y:S01]  /*4370*/  @!P1 LDC R3, c[0x0][0xb0c] ;  /* 0x0002c300ff039b82 */ /* 0x002e620000000800 */
[----:B------:R-:W-:Y:S01]  /*4380*/  IMAD.U32 R20, RZ, RZ, UR9 ;  /* 0x00000009ff147e24 */ /* 0x000fe2000f8e00ff */
[----:B------:R-:W-:Y:S01]  /*4390*/  UPRMT UR8, UR37, 0x654, UR17 ;  /* 0x0000065425087896 */ /* 0x000fe20008000011 */
[----:B------:R-:W-:Y:S03]  /*43a0*/  @!P4 R2UR UR15, R21 ;  /* 0x00000000150fc2ca */ /* 0x000fe600000e0000 */
[----:B------:R-:W-:Y:S01]  /*43b0*/  @!P4 R2UR UR14, R20 ;  /* 0x00000000140ec2ca */ /* 0x000fe200000e0000 */
[----:B------:R-:W-:Y:S11]  /*43c0*/  @!P4 IMAD.MOV.U32 R20, RZ, RZ, 0x2000 ;  /* 0x00002000ff14c424 */ /* 0x000ff600078e00ff */
[----:B------:R-:W-:Y:S01]  /*43d0*/  @!UPT UIADD3 URZ, UPT, UPT, URZ, URZ, URZ ;  /* 0x000000fffffff290 */ /* 0x000fe2000fffe0ff */
[----:B------:R1:W-:Y:S01]  /*43e0*/  @!UP1 UTMALDG.3D [UR16], [UR14], desc[UR10] ;  /* 0x00000a100e0095b4 */ /* 0x0003e20008011000 */
[----:B------:R1:W-:Y:S02]  /*43f0*/  @!P4 SYNCS.ARRIVE.TRANS64.RED.A0TR RZ, [UR7+0x40], R20 ;  /* 0x00004014ffffc9a7 */ /* 0x0003e40008300407 */
[----:B-1----:R-:W-:Y:S01]  /*4400*/  @!P1 ISETP.NE.AND P2, PT, R3, 0x1, PT ;  /* 0x000000010300980c */ /* 0x002fe20003f45270 */
[C---:B--2---:R-:W-:Y:S01]  /*4410*/  @!P1 IMAD.HI.U32 R14, R13.reuse, R14, RZ ;  /* 0x0000000e0d0e9227 */ /* 0x044fe200078e00ff */
[----:B---3--:R-:W-:Y:S03]  /*4420*/  @!P1 ISETP.NE.AND P0, PT, R10, 0x1, PT ;  /* 0x000000010a00980c */ /* 0x008fe60003f05270 */
[C---:B------:R-:W-:Y:S01]  /*4430*/  @!P1 IMAD.HI.U32 R11, R8.reuse, R11, RZ ;  /* 0x0000000b080b9227 */ /* 0x040fe200078e00ff */
[----:B------:R-:W-:Y:S04]  /*4440*/  @!P1 SHF.R.U32.HI R14, RZ, R15, R14 ;  /* 0x0000000fff0e9219 */ /* 0x000fe8000001160e */
[----:B-----5:R-:W-:Y:S01]  /*4450*/  @!P1 SHF.R.U32.HI R9, RZ, R0, R11 ;  /* 0x00000000ff099219 */ /* 0x020fe2000001160b */
[----:B------:R-:W-:Y:S01]  /*4460*/  SYNCS.ARRIVE.TRANS64.RED.A1T0 RZ, [UR8], RZ ;  /* 0x000000ffffff79a7 */ /* 0x000fe20008100408 */
[----:B------:R-:W-:Y:S02]  /*4470*/  @!P1 SEL R14, R13, R14, !P2 ;  /* 0x0000000e0d0e9207 */ /* 0x000fe40005000000 */
[----:B------:R-:W-:Y:S01]  /*4480*/  @!P1 SEL R9, R8, R9, !P0 ;  /* 0x0000000908099207 */ /* 0x000fe20004000000 */
[----:B------:R-:W1:Y:S04]  /*4490*/  SYNCS.PHASECHK.TRANS64.TRYWAIT P5, [UR7+0x68], R12 ;  /* 0x0000680cff0075a7 */ /* 0x000e6800080a1107 */
[----:B------:R-:W-:Y:S02]  /*44a0*/  @!P1 IMAD.IADD R0, R9, 0x1, -R14 ;  /* 0x0000000109009824 */ /* 0x000fe400078e0a0e */
[----:B------:R-:W-:Y:S02]  /*44b0*/  @!P1 IMAD.IADD R9, R14, 0x1, -R9 ;  /* 0x000000010e099824 */ /* 0x000fe400078e0a09 */
[----:B------:R-:W-:Y:S02]  /*44c0*/  @!P1 IMAD R13, R0, R3, R13 ;  /* 0x00000003000d9224 */ /* 0x000fe400078e020d */
[----:B------:R-:W-:Y:S01]  /*44d0*/  @!P1 IMAD R8, R9, R10, R8 ;  /* 0x0000000a09089224 */ /* 0x000fe200078e0208 */
[----:B-1----:R-:W-:Y:S06]  /*44e0*/  @!P5 BRA `(.L_x_74) ;  /* 0x000000700054d947 */ /* 0x002fec0003800000 */
.L_x_155:
[----:B-1----:R-:W-:Y:S01]  /*44f0*/  @!P4 IADD3 R3, P0, PT, R32, 0x580, RZ ;  /* 0x000005802003c810 */ /* 0x002fe20007f1e0ff */
[----:B------:R-:W-:Y:S01]  /*4500*/  VOTEU.ALL UP1, P4 ;  /* 0x0000000000ff7886 */ /* 0x000fe20002020000 */
[----:B------:R-:W-:Y:S01]  /*4510*/  UMOV UR18, 0x0 ;  /* 0x0000000000127882 */ /* 0x000fe20000000000 */
[----:B------:R-:W-:Y:S01]  /*4520*/  UMOV UR19, 0x10000000 ;  /* 0x1000000000137882 */ /* 0x000fe20000000000 */
[----:B------:R-:W-:Y:S01]  /*4530*/  @!P4 R2UR UR9, R3 ;  /* 0x000000000309c2ca */ /* 0x000fe200000e0000 */
[----:B------:R-:W-:Y:S01]  /*4540*/  @!P4 IMAD.X R0, RZ, RZ, R33, P0 ;  /* 0x000000ffff00c224 */ /* 0x000fe200000e0621 */
[----:B------:R-:W-:Y:S01]  /*4550*/  @!UP1 UIADD3 UR10, UPT, UPT, UR34, 0xc0, URZ ;  /* 0x000000c0220a9890 */ /* 0x000fe2000fffe0ff */
[----:B------:R-:W-:Y:S01]  /*4560*/  ISETP.NE.AND P0, PT, R30, 0x2, PT ;  /* 0x000000021e00780c */ /* 0x000fe20003f05270 */
[----:B------:R-:W-:Y:S01]  /*4570*/  UMOV UR11, UR35 ;  /* 0x00000023000b7c82 */ /* 0x000fe20008000000 */
[----:B------:R-:W-:Y:S01]  /*4580*/  UMOV UR12, UR36 ;  /* 0x00000024000c7c82 */ /* 0x000fe20008000000 */
[----:B------:R-:W-:Y:S01]  /*4590*/  @!P4 R2UR UR8, R0 ;  /* 0x000000000008c2ca */ /* 0x000fe200000e0000 */
[----:B------:R-:W-:Y:S01]  /*45a0*/  IMAD.IADD R20, R8, 0x1, R147 ;  /* 0x0000000108147824 */ /* 0x000fe200078e0293 */
[----:B------:R-:W-:Y:S01]  /*45b0*/  @P3 R2UR UR36, R28 ;  /* 0x000000001c2432ca */ /* 0x000fe200000e0000 */
[----:B------:R-:W-:Y:S01]  /*45c0*/  IMAD.IADD R21, R13, 0x1, R170 ;  /* 0x000000010d157824 */ /* 0x000fe200078e02aa */
[----:B------:R-:W-:Y:S02]  /*45d0*/  SEL R0, RZ, 0x1, P0 ;  /* 0x00000001ff007807 */ /* 0x000fe40000000000 */
[----:B------:R-:W-:Y:S01]  /*45e0*/  LOP3.LUT R31, R31, 0x1, RZ, 0x3c, !PT ;  /* 0x000000011f1f7812 */ /* 0x000fe200078e3cff */
[----:B------:R-:W-:Y:S01]  /*45f0*/  IMAD.U32 R10, RZ, RZ, UR9 ;  /* 0x00000009ff0a7e24 */ /* 0x000fe2000f8e00ff */
[----:B------:R-:W-:Y:S01]  /*4600*/  @!UP1 UIADD3 UR9, UPT, UPT, UR7, 0x48, URZ ;  /* 0x0000004807099890 */ /* 0x000fe2000fffe0ff */
[----:B------:R-:W-:Y:S02]  /*4610*/  LOP3.LUT R29, R29, R0, RZ, 0x3c, !PT ;  /* 0x000000001d1d7212 */ /* 0x000fe400078e3cff */
[----:B------:R-:W-:Y:S02]  /*4620*/  SEL R30, R30, RZ, P0 ;  /* 0x000000ff1e1e7207 */ /* 0x000fe40000000000 */
[----:B------:R-:W-:Y:S01]  /*4630*/  IMAD.U32 R11, RZ, RZ, UR8 ;  /* 0x00000008ff0b7e24 */ /* 0x000fe2000f8e00ff */
[----:B------:R-:W-:Y:S01]  /*4640*/  @!P4 R2UR UR14, R10 ;  /* 0x000000000a0ec2ca */ /* 0x000fe200000e0000 */
[----:B------:R-:W-:Y:S01]  /*4650*/  @!UP1 UIADD3 UR8, UPT, UPT, UR7, 0x6200, URZ ;  /* 0x0000620007089890 */ /* 0x000fe2000fffe0ff */
[----:B------:R-:W-:Y:S02]  /*4660*/  VOTEU.ALL UP1, P4 ;  /* 0x0000000000ff7886 */ /* 0x000fe40002020000 */
[----:B------:R-:W-:Y:S11]  /*4670*/  @!P4 R2UR UR15, R11 ;  /* 0x000000000b0fc2ca */ /* 0x000ff600000e0000 */
[----:B------:R-:W-:Y:S02]  /*4680*/  @!UPT UIADD3 URZ, UPT, UPT, URZ, URZ, URZ ;  /* 0x000000fffffff290 */ /* 0x000fe4000fffe0ff */
[----:B------:R2:W-:Y:S01]  /*4690*/  @!UP1 UTMALDG.3D [UR8], [UR14], desc[UR18] ;  /* 0x000012080e0095b4 */ /* 0x0005e20008011000 */
[----:B------:R2:W-:Y:S01]  /*46a0*/  @!P4 SYNCS.ARRIVE.TRANS64.RED.A0TR RZ, [UR7+0x48], R23 ;  /* 0x00004817ffffc9a7 */ /* 0x0005e20008300407 */
[----:B------:R-:W-:Y:S01]  /*46b0*/  UPLOP3.LUT UP1, UPT, UPT, UPT, UPT, 0x80, 0x8 ;  /* 0x000000000008789c */ /* 0x000fe20003f2f070 */
[----:B------:R-:W-:Y:S01]  /*46c0*/  SYNCS.ARRIVE.TRANS64.RED.A1T0 RZ, [UR13], RZ ;  /* 0x000000ffffff79a7 */ /* 0x000fe2000810040d */
[----:B------:R-:W-:Y:S09]  /*46d0*/  @P3 BRA `(.L_x_75) ;  /* 0xfffffff000943947 */ /* 0x000ff2000383ffff */
[----:B------:R-:W-:-:S04]  /*46e0*/  SHF.L.U32 R3, R31, 0x1f, RZ ;  /* 0x0000001f1f037819 */ /* 0x000fc800000006ff */
[----:B------:R-:W1:Y:S02]  /*46f0*/  SYNCS.PHASECHK.TRANS64.TRYWAIT P0, [UR7+0x50], R3 ;  /* 0x00005003ff0075a7 */ /* 0x000e640008001107 */
[----:B-1----:R-:W-:Y:S05]  /*4700*/  @!P0 BRA `(.L_x_76) ;  /* 0x0000006c00e48947 */ /* 0x002fea0003800000 */
.L_x_157:
[----:B------:R-:W3:Y:S02]  /*4710*/  SYNCS.PHASECHK.TRANS64.TRYWAIT P0, [UR7+0x58], R3 ;  /* 0x00005803ff0075a7 */ /* 0x000ee40008001107 */
[----:B---3--:R-:W-:Y:S05]  /*4720*/  @!P0 BRA `(.L_x_77) ;  /* 0x0000006c00f48947 */ /* 0x008fea0003800000 */
.L_x_159:
[----:B------:R-:W3:Y:S02]  /*4730*/  SYNCS.PHASECHK.TRANS64.TRYWAIT P0, [UR7+0x60], R3 ;  /* 0x00006003ff0075a7 */ /* 0x000ee40008001107 */
[----:B---3--:R-:W-:Y:S05]  /*4740*/  @!P0 BRA `(.L_x_78) ;  /* 0x0000007000048947 */ /* 0x008fea0003800000 */
.L_x_161:
[----:B-1----:R-:W-:-:S07]  /*4750*/  MOV R0, UR7 ;  /* 0x0000000700007c02 */ /* 0x002fce0008000f00 */
.L_x_79:
[----:B-1----:R-:W-:-:S04]  /*4760*/  SHF.L.U32 R3, R31, 0x1f, RZ ;  /* 0x0000001f1f037819 */ /* 0x002fc800000006ff */
[----:B------:R1:W3:Y:S03]  /*4770*/  SYNCS.PHASECHK.TRANS64.TRYWAIT P0, [R0+URZ+0x68], R3 ;  /* 0x00006803000075a7 */ /* 0x0002e600080011ff */
[----:B---3--:R-:W-:Y:S05]  /*4780*/  @!P0 NANOSLEEP.SYNCS 0x989680 ;  /* 0x009896800000895d */ /* 0x008fea0003900000 */
[----:B------:R-:W3:Y:S02]  /*4790*/  @!P0 SYNCS.PHASECHK.TRANS64 P0, [R0+URZ+0x68], R3 ;  /* 0x00006803000085a7 */ /* 0x000ee400080010ff */
[----:B--23--:R-:W-:Y:S05]  /*47a0*/  @P0 EXIT ;  /* 0x000000000000094d */ /* 0x00cfea0003800000 */
[----:B------:R-:W-:Y:S05]  /*47b0*/  BRA `(.L_x_79) ;  /* 0xfffffffc00e87947 */ /* 0x000fea000383ffff */
.L_x_64:
[----:B------:R-:W-:-:S06]  /*47c0*/  UISETP.GE.AND UP1, UPT, UR8, 0x4, UPT ;  /* 0x000000040800788c */ /* 0x000fcc000bf26270 */
[----:B------:R-:W-:-:S13]  /*47d0*/  PLOP3.LUT P0, PT, PT, PT, UP1, 0x80, 0x8 ;  /* 0x000000000008781c */ /* 0x000fda0003f0f018 */
[----:B------:R-:W-:Y:S05]  /*47e0*/  @!P0 EXIT ;  /* 0x000000000000894d */ /* 0x000fea0003800000 */
[----:B------:R-:W-:Y:S01]  /*47f0*/  BAR.SYNC.DEFER_BLOCKING 0x6, 0xa0 ;  /* 0x0182800000007b1d */ /* 0x000fe20000010000 */
[C---:B------:R-:W-:Y:S01]  /*4800*/  IMAD.SHL.U32 R3, R185.reuse, 0x40, RZ ;  /* 0x00000040b9037824 */ /* 0x040fe200078e00ff */
[C---:B------:R-:W-:Y:S01]  /*4810*/  LOP3.LUT R189, R185.reuse, 0x60, RZ, 0xc0, !PT ;  /* 0x00000060b9bd7812 */ /* 0x040fe200078ec0ff */
[C---:B------:R-:W-:Y:S01]  /*4820*/  IMAD.SHL.U32 R172, R185.reuse, 0x8, RZ ;  /* 0x00000008b9ac7824 */ /* 0x040fe200078e00ff */
[C---:B------:R-:W-:Y:S01]  /*4830*/  LOP3.LUT R187, R185.reuse, 0x2, RZ, 0xc0, !PT ;  /* 0x00000002b9bb7812 */ /* 0x040fe200078ec0ff */
[----:B------:R-:W-:Y:S01]  /*4840*/  IMAD.U32 R79, R185, 0x10000, RZ ;  /* 0x00010000b94f7824 */ /* 0x000fe200078e00ff */
[----:B------:R-:W-:Y:S02]  /*4850*/  UMOV UR49, 0x400 ;  /* 0x0000040000317882 */ /* 0x000fe40000000000 */
[----:B------:R-:W1:Y:S01]  /*4860*/  LDC R177, c[0x0][0x370] ;  /* 0x0000dc00ffb17b82 */ /* 0x000e620000000800 */
[----:B------:R-:W-:Y:S01]  /*4870*/  ULEA UR49, UR37, UR49, 0x18 ;  /* 0x0000003125317291 */ /* 0x000fe2000f8ec0ff */
[----:B------:R-:W-:Y:S01]  /*4880*/  LOP3.LUT R5, R3, 0x180, RZ, 0xc0, !PT ;  /* 0x0000018003057812 */ /* 0x000fe200078ec0ff */
[----:B------:R-:W-:Y:S01]  /*4890*/  HFMA2 R191, -RZ, RZ, 0, 0 ;  /* 0x00000000ffbf7431 */ /* 0x000fe200000001ff */
[----:B------:R-:W-:Y:S01]  /*48a0*/  LOP3.LUT R79, R79, 0x600000, RZ, 0xc0, !PT ;  /* 0x006000004f4f7812 */ /* 0x000fe200078ec0ff */
[----:B------:R-:W-:Y:S01]  /*48b0*/  UIADD3 UR4, UPT, UPT, UR49, 0x8200, URZ ;  /* 0x0000820031047890 */ /* 0x000fe2000fffe0ff */
[----:B------:R-:W-:Y:S01]  /*48c0*/  LOP3.LUT R172, R5, 0x30, R172, 0xf8, !PT ;  /* 0x0000003005ac7812 */ /* 0x000fe200078ef8ac */
[----:B------:R-:W-:Y:S01]  /*48d0*/  IMAD.MOV.U32 R76, RZ, RZ, RZ ;  /* 0x000000ffff4c7224 */ /* 0x000fe200078e00ff */
[----:B------:R-:W2:Y:S01]  /*48e0*/  LDC R74, c[0x0][0xb0c] ;  /* 0x0002c300ff4a7b82 */ /* 0x000ea20000000800 */
[----:B------:R-:W-:-:S02]  /*48f0*/  LOP3.LUT R185, R185, 0x4, RZ, 0xc0, !PT ;  /* 0x00000004b9b97812 */ /* 0x000fc400078ec0ff */
[----:B------:R-:W-:Y:S02]  /*4900*/  CS2R R182, SRZ ;  /* 0x0000000000b67805 */ /* 0x000fe4000001ff00 */
[----:B------:R-:W-:Y:S02]  /*4910*/  LOP3.LUT R172, R172, 0x1e40, R3, 0xf8, !PT ;  /* 0x00001e40acac7812 */ /* 0x000fe400078ef803 */
[----:B------:R-:W-:Y:S02]  /*4920*/  CS2R R180, SRZ ;  /* 0x0000000000b47805 */ /* 0x000fe4000001ff00 */
[----:B------:R-:W-:Y:S01]  /*4930*/  IADD3 R184, PT, PT, -R185, 0x2, RZ ;  /* 0x00000002b9b87810 */ /* 0x000fe20007ffe1ff */
[----:B------:R-:W-:Y:S01]  /*4940*/  IMAD.MOV R176, RZ, RZ, -R187 ;  /* 0x000000ffffb07224 */ /* 0x000fe200078e0abb */
[----:B------:R-:W-:Y:S01]  /*4950*/  MOV R188, UR4 ;  /* 0x0000000400bc7c02 */ /* 0x000fe20008000f00 */
[----:B------:R-:W4:Y:S01]  /*4960*/  LDC R174, c[0x0][0xb20] ;  /* 0x0002c800ffae7b82 */ /* 0x000f220000000800 */
[----:B------:R-:W3:Y:S01]  /*4970*/  LDS R0, [UR49+0x110] ;  /* 0x00011031ff007984 */ /* 0x000ee20008000800 */
[----:B------:R-:W-:Y:S01]  /*4980*/  VIADD R186, R172, UR49 ;  /* 0x00000031acba7c36 */ /* 0x000fe20008000000 */
[----:B------:R-:W1:Y:S01]  /*4990*/  LDCU.64 UR52, c[0x0][0x348] ;  /* 0x00006900ff3477ac */ /* 0x000e620008000a00 */
[----:B------:R-:W-:-:S02]  /*49a0*/  IMAD.MOV R175, RZ, RZ, -R185 ;  /* 0x000000ffffaf7224 */ /* 0x000fc400078e0ab9 */
[----:B------:R-:W-:Y:S01]  /*49b0*/  VIADD R186, R186, 0x200 ;  /* 0x00000200baba7836 */ /* 0x000fe20000000000 */
[----:B------:R-:W1:Y:S01]  /*49c0*/  LDCU.64 UR38, c[0x0][0x888] ;  /* 0x00011100ff2677ac */ /* 0x000e620008000a00 */
[----:B------:R-:W1:Y:S01]  /*49d0*/  LDC R73, c[0x0][0xb30] ;  /* 0x0002cc00ff497b82 */ /* 0x000e620000000800 */
[----:B------:R-:W1:Y:S01]  /*49e0*/  LDCU.64 UR44, c[0x0][0x890] ;  /* 0x00011200ff2c77ac */ /* 0x000e620008000a00 */
[----:B------:R-:W-:-:S06]  /*49f0*/  UIADD3 UR48, UPT, UPT, UR49, 0x200, URZ ;  /* 0x0000020031307890 */ /* 0x000fcc000fffe0ff */
[----:B------:R-:W1:Y:S08]  /*4a00*/  LDC.64 R168, c[0x0][0xb10] ;  /* 0x0002c400ffa87b82 */ /* 0x000e700000000a00 */
[----:B------:R-:W1:Y:S08]  /*4a10*/  LDC.64 R70, c[0x0][0xb18] ;  /* 0x0002c600ff467b82 */ /* 0x000e700000000a00 */
[----:B------:R-:W1:Y:S08]  /*4a20*/  LDC.64 R68, c[0x0][0xb28] ;  /* 0x0002ca00ff447b82 */ /* 0x000e700000000a00 */
[----:B------:R-:W1:Y:S01]  /*4a30*/  LDC.64 R166, c[0x0][0x8b0] ;  /* 0x00022c00ffa67b82 */ /* 0x000e620000000a00 */
[----:B---3--:R-:W-:-:S07]  /*4a40*/  IMAD.IADD R79, R0, 0x1, R79 ;  /* 0x00000001004f7824 */ /* 0x008fce00078e024f */
[----:B------:R-:W3:Y:S08]  /*4a50*/  LDC.64 R164, c[0x0][0x8a8] ;  /* 0x00022a00ffa47b82 */ /* 0x000ef00000000a00 */
[----:B--2-4-:R-:W1:Y:S02]  /*4a60*/  LDC R178, c[0x0][0x374] ;  /* 0x0000dd00ffb27b82 */ /* 0x014e640000000800 */
.L_x_124:
[C---:B------:R-:W-:Y:S02]  /*4a70*/  LEA R0, R191.reuse, UR49, 0x3 ;  /* 0x00000031bf007c11 */ /* 0x040fe4000f8e18ff */
[----:B------:R-:W-:Y:S02]  /*4a80*/  SHF.L.U32 R3, R182, 0x1f, RZ ;  /* 0x0000001fb6037819 */ /* 0x000fe400000006ff */
[----:B------:R-:W-:Y:S02]  /*4a90*/  LEA R16, R191, UR49, 0x4 ;  /* 0x00000031bf107c11 */ /* 0x000fe4000f8e20ff */
[----:B------:R-:W2:Y:S02]  /*4aa0*/  SYNCS.PHASECHK.TRANS64.TRYWAIT P0, [R0+URZ+0x80], R3 ;  /* 0x00008003000075a7 */ /* 0x000ea400080011ff */
[----:B-12---:R-:W-:Y:S05]  /*4ab0*/  @!P0 BRA `(.L_x_80) ;  /* 0x0000006c00408947 */ /* 0x006fea0003800000 */
.L_x_162:
[----:B------:R-:W4:Y:S01]  /*4ac0*/  LDC.64 R12, c[0x0][0xb10] ;  /* 0x0002c400ff0c7b82 */ /* 0x000f220000000a00 */
[----:B------:R-:W3:Y:S01]  /*4ad0*/  LDS.128 R16, [R16+0xf0] ;  /* 0x0000f00010107984 */ /* 0x000ee20000000c00 */
[----:B-1----:R-:W-:Y:S01]  /*4ae0*/  ISETP.NE.AND P1, PT, R73, 0x1, PT ;  /* 0x000000014900780c */ /* 0x002fe20003f25270 */
[----:B--2---:R-:W-:Y:S01]  /*4af0*/  VIADD R0, R0, 0x90 ;  /* 0x0000009000007836 */ /* 0x004fe20000000000 */
[----:B------:R-:W-:Y:S04]  /*4b00*/  ISETP.GE.AND P0, PT, R72, 0x1, PT ;  /* 0x000000014800780c */ /* 0x000fe80003f06270 */
[----:B------:R-:W1:Y:S01]  /*4b10*/  LDC.64 R10, c[0x0][0xb18] ;  /* 0x0002c600ff0a7b82 */ /* 0x000e620000000a00 */
[----:B------:R-:W-:Y:S01]  /*4b20*/  PRMT R0, RZ, 0x654, R0 ;  /* 0x00000654ff007816 */ /* 0x000fe20000000000 */
[----:B------:R-:W-:Y:S01]  /*4b30*/  @!PT LDS RZ, [RZ] ;  /* 0x00000000fffff984 */ /* 0x000fe20000000800 */
[----:B------:R-:W-:Y:S01]  /*4b40*/  @!PT LDS RZ, [RZ] ;  /* 0x00000000fffff984 */ /* 0x000fe20000000800 */
[----:B------:R-:W-:Y:S01]  /*4b50*/  @!PT LDS RZ, [RZ] ;  /* 0x00000000fffff984 */ /* 0x000fe20000000800 */
[----:B------:R-:W-:Y:S01]  /*4b60*/  @!PT LDS RZ, [RZ] ;  /* 0x00000000fffff984 */ /* 0x000fe20000000800 */
[----:B------:R2:W-:Y:S06]  /*4b70*/  MEMBAR.ALL.CTA ;  /* 0x0000000000007992 */ /* 0x0005ec0000008000 */
[----:B--2---:R-:W2:Y:S01]  /*4b80*/  FENCE.VIEW.ASYNC.S ;  /* 0x00000000000073c6 */ /* 0x004ea20000000000 */
[----:B------:R-:W1:Y:S08]  /*4b90*/  @!P1 LDC R14, c[0x0][0xb20] ;  /* 0x0002c800ff0e9b82 */ /* 0x000e700000000800 */
[----:B------:R-:W1:Y:S01]  /*4ba0*/  @!P1 LDC R9, c[0x0][0xb0c] ;  /* 0x0002c300ff099b82 */ /* 0x000e620000000800 */
[----:B--2---:R2:W-:Y:S01]  /*4bb0*/  SYNCS.ARRIVE.TRANS64.RED.A1T0 RZ, [R0+URZ], RZ ;  /* 0x000000ff00ff79a7 */ /* 0x0045e200081004ff */
[----:B---3--:R-:W-:Y:S04]  /*4bc0*/  LOP3.LUT P4, RZ, R18, 0x1, RZ, 0xc0, !PT ;  /* 0x0000000112ff7812 */ /* 0x008fe8000788c0ff */
[----:B------:R-:W-:Y:S09]  /*4bd0*/  P2R R190, PR, RZ, 0x10 ;  /* 0x00000010ffbe7803 */ /* 0x000ff20000000000 */
[----:B------:R-:W-:Y:S02]  /*4be0*/  @P4 MOV R77, R16 ;  /* 0x00000010004d4202 */ /* 0x000fe40000000f00 */
[----:B------:R-:W-:Y:S01]  /*4bf0*/  @P4 LOP3.LUT R75, R17, 0xffff, RZ, 0xc0, !PT ;  /* 0x0000ffff114b4812 */ /* 0x000fe200078ec0ff */
[----:B--2-4-:R-:W-:Y:S06]  /*4c00*/  @!P0 BRA `(.L_x_81) ;  /* 0x0000000000a48947 */ /* 0x014fec0003800000 */
[----:B------:R-:W-:Y:S01]  /*4c10*/  IMAD.HI.U32 R23, R178, R71, RZ ;  /* 0x00000047b2177227 */ /* 0x000fe200078e00ff */
[----:B------:R-:W-:Y:S02]  /*4c20*/  ISETP.NE.AND P0, PT, R70, 0x1, PT ;  /* 0x000000014600780c */ /* 0x000fe40003f05270 */
[----:B------:R-:W-:Y:S01]  /*4c30*/  ISETP.NE.AND P2, PT, R72, 0x1, PT ;  /* 0x000000014800780c */ /* 0x000fe20003f45270 */
[----:B------:R-:W-:Y:S01]  /*4c40*/  IMAD.HI.U32 R22, R177, R168, RZ ;  /* 0x000000a8b1167227 */ /* 0x000fe200078e00ff */
[----:B------:R-:W-:Y:S02]  /*4c50*/  SHF.R.U32.HI R23, RZ, R174, R23 ;  /* 0x000000aeff177219 */ /* 0x000fe40000011617 */
[----:B------:R-:W-:Y:S01]  /*4c60*/  ISETP.NE.AND P3, PT, R74, 0x1, PT ;  /* 0x000000014a00780c */ /* 0x000fe20003f65270 */
[----:B------:R-:W-:Y:S01]  /*4c70*/  IMAD.HI.U32 R26, R77, R168, RZ ;  /* 0x000000a84d1a7227 */ /* 0x000fe200078e00ff */
[----:B------:R-:W-:Y:S02]  /*4c80*/  SHF.R.U32.HI R22, RZ, R169, R22 ;  /* 0x000000a9ff167219 */ /* 0x000fe40000011616 */
[----:B------:R-:W-:Y:S01]  /*4c90*/  SEL R3, R178, R23, !P0 ;  /* 0x00000017b2037207 */ /* 0x000fe20004000000 */
[----:B------:R-:W-:Y:S01]  /*4ca0*/  IMAD.HI.U32 R23, R75, R71, RZ ;  /* 0x000000474b177227 */ /* 0x000fe200078e00ff */
[----:B------:R-:W-:Y:S02]  /*4cb0*/  SEL R7, R177, R22, !P3 ;  /* 0x00000016b1077207 */ /* 0x000fe40005800000 */
[----:B------:R-:W-:Y:S01]  /*4cc0*/  SHF.R.U32.HI R26, RZ, R169, R26 ;  /* 0x000000a9ff1a7219 */ /* 0x000fe2000001161a */
[-C--:B------:R-:W-:Y:S04]  /*4cd0*/  IMAD.HI.U32 R22, R3, R68.reuse, RZ ;  /* 0x0000004403167227 */ /* 0x080fe800078e00ff */
[----:B------:R-:W-:Y:S01]  /*4ce0*/  IMAD.HI.U32 R24, R7, R68, RZ ;  /* 0x0000004407187227 */ /* 0x000fe200078e00ff */
[-C--:B------:R-:W-:Y:S02]  /*4cf0*/  @P2 SHF.R.U32.HI R3, RZ, R69.reuse, R22 ;  /* 0x00000045ff032219 */ /* 0x080fe40000011616 */
[----:B------:R-:W-:Y:S02]  /*4d00*/  SHF.R.U32.HI R22, RZ, R174, R23 ;  /* 0x000000aeff167219 */ /* 0x000fe40000011617 */
[----:B------:R-:W-:Y:S01]  /*4d10*/  @P2 SHF.R.U32.HI R7, RZ, R69, R24 ;  /* 0x00000045ff072219 */ /* 0x000fe20000011618 */
[C---:B------:R-:W-:Y:S01]  /*4d20*/  IMAD R2, R72.reuse, R3, RZ ;  /* 0x0000000348027224 */ /* 0x040fe200078e02ff */
[----:B------:R-:W-:Y:S02]  /*4d30*/  SEL R5, R75, R22, !P0 ;  /* 0x000000164b057207 */ /* 0x000fe40004000000 */
[----:B------:R-:W-:Y:S01]  /*4d40*/  SEL R3, R77, R26, !P3 ;  /* 0x0000001a4d037207 */ /* 0x000fe20005800000 */
[----:B------:R-:W-:Y:S01]  /*4d50*/  IMAD R4, R72, R7, RZ ;  /* 0x0000000748047224 */ /* 0x000fe200078e02ff */
[C---:B------:R-:W-:Y:S01]  /*4d60*/  ISETP.GE.AND P0, PT, R5.reuse, R2, PT ;  /* 0x000000020500720c */ /* 0x040fe20003f06270 */
[----:B------:R-:W-:Y:S03]  /*4d70*/  IMAD.HI.U32 R6, R5, R68, RZ ;  /* 0x0000004405067227 */ /* 0x000fe600078e00ff */
[----:B------:R-:W-:Y:S01]  /*4d80*/  ISETP.GE.OR P0, PT, R3, R4, P0 ;  /* 0x000000040300720c */ /* 0x000fe20000706670 */
[----:B------:R-:W-:Y:S01]  /*4d90*/  IMAD.MOV R4, RZ, RZ, -R3 ;  /* 0x000000ffff047224 */ /* 0x000fe200078e0a03 */
[-C--:B------:R-:W-:Y:S03]  /*4da0*/  SHF.R.U32.HI R6, RZ, R69.reuse, R6 ;  /* 0x00000045ff067219 */ /* 0x080fe60000011606 */
[----:B------:R-:W-:Y:S01]  /*4db0*/  IMAD R77, R74, R4, R77 ;  /* 0x000000044a4d7224 */ /* 0x000fe200078e024d */
[----:B------:R-:W-:Y:S05]  /*4dc0*/  SEL R15, R5, R6, !P2 ;  /* 0x00000006050f7207 */ /* 0x000fea0005000000 */
[----:B------:R-:W-:Y:S02]  /*4dd0*/  IMAD.MOV R6, RZ, RZ, -R15 ;  /* 0x000000ffff067224 */ /* 0x000fe400078e0a0f */
[C---:B------:R-:W-:Y:S04]  /*4de0*/  @!P0 IMAD.HI.U32 R2, R3.reuse, R68, RZ ;  /* 0x0000004403028227 */ /* 0x040fe800078e00ff */
[----:B------:R-:W-:Y:S01]  /*4df0*/  IMAD R6, R72, R6, R5 ;  /* 0x0000000648067224 */ /* 0x000fe200078e0205 */
[----:B------:R-:W-:Y:S04]  /*4e00*/  @!P0 SHF.R.U32.HI R2, RZ, R69, R2 ;  /* 0x00000045ff028219 */ /* 0x000fe80000011602 */
[----:B------:R-:W-:Y:S02]  /*4e10*/  @!P0 SEL R0, R3, R2, !P2 ;  /* 0x0000000203008207 */ /* 0x000fe40005000000 */
[----:B------:R-:W-:Y:S02]  /*4e20*/  IADD3 R2, PT, PT, -R5, RZ, RZ ;  /* 0x000000ff05027210 */ /* 0x000fe40007ffe1ff */
[----:B------:R-:W-:Y:S01]  /*4e30*/  @!P0 IADD3 R8, PT, PT, R15, -R0, RZ ;  /* 0x800000000f088210 */ /* 0x000fe20007ffe0ff */
[----:B------:R-:W-:Y:S02]  /*4e40*/  @!P0 IMAD R0, R7, R6, R0 ;  /* 0x0000000607008224 */ /* 0x000fe400078e0200 */
[----:B------:R-:W-:Y:S02]  /*4e50*/  IMAD R75, R70, R2, R75 ;  /* 0x00000002464b7224 */ /* 0x000fe400078e024b */
[----:B------:R-:W-:Y:S02]  /*4e60*/  @!P0 IMAD R5, R8, R72, R3 ;  /* 0x0000004808058224 */ /* 0x000fe400078e0203 */
[----:B------:R-:W-:Y:S04]  /*4e70*/  @!P0 IMAD.MOV.U32 R3, RZ, RZ, R0 ;  /* 0x000000ffff038224 */ /* 0x000fe800078e0000 */
[----:B------:R-:W-:Y:S02]  /*4e80*/  IMAD R77, R3, R74, R77 ;  /* 0x0000004a034d7224 */ /* 0x000fe400078e024d */
[----:B------:R-:W-:Y:S07]  /*4e90*/  IMAD R75, R5, R70, R75 ;  /* 0x00000046054b7224 */ /* 0x000fee00078e024b */
.L_x_81:
[----:B-1----:R-:W-:Y:S01]  /*4ea0*/  @!P1 ISETP.NE.AND P0, PT, R10, 0x1, PT ;  /* 0x000000010a00980c */ /* 0x002fe20003f05270 */
[----:B------:R-:W-:Y:S01]  /*4eb0*/  @!P1 IMAD.HI.U32 R0, R77, R12, RZ ;  /* 0x0000000c4d009227 */ /* 0x000fe200078e00ff */
[----:B------:R-:W-:Y:S01]  /*4ec0*/  @!P1 ISETP.NE.AND P2, PT, R9, 0x1, PT ;  /* 0x000000010900980c */ /* 0x000fe20003f45270 */
[----:B------:R-:W-:Y:S01]  /*4ed0*/  ULOP3.LUT UP0, URZ, UR48, 0x1b0, URZ, 0xc0, !UPT ;  /* 0x000001b030ff7892 */ /* 0x000fe2000f80c0ff */
[----:B------:R-:W-:Y:S01]  /*4ee0*/  R2UR UR42, R21 ;  /* 0x00000000152a72ca */ /* 0x000fe200000e0000 */
[----:B------:R-:W-:Y:S01]  /*4ef0*/  @!P1 IMAD.HI.U32 R3, R75, R11, RZ ;  /* 0x0000000b4b039227 */ /* 0x000fe200078e00ff */
[----:B------:R-:W-:Y:S02]  /*4f00*/  @!P1 SHF.R.U32.HI R0, RZ, R13, R0 ;  /* 0x0000000dff009219 */ /* 0x000fe40000011600 */
[----:B------:R-:W-:Y:S01]  /*4f10*/  R2UR UR41, R20 ;  /* 0x00000000142972ca */ /* 0x000fe200000e0000 */
[----:B------:R-:W-:Y:S01]  /*4f20*/  VIADD R191, R191, 0x1 ;  /* 0x00000001bfbf7836 */ /* 0x000fe20000000000 */
[----:B------:R-:W-:Y:S02]  /*4f30*/  @!P1 SHF.R.U32.HI R2, RZ, R14, R3 ;  /* 0x0000000eff029219 */ /* 0x000fe40000011603 */
[----:B------:R-:W-:Y:S02]  /*4f40*/  @!P1 SEL R3, R77, R0, !P2 ;  /* 0x000000004d039207 */ /* 0x000fe40005000000 */
[----:B------:R-:W-:Y:S02]  /*4f50*/  @!P1 SEL R2, R75, R2, !P0 ;  /* 0x000000024b029207 */ /* 0x000fe40004000000 */
[----:B------:R-:W-:Y:S01]  /*4f60*/  @P4 SHF.R.U32.HI R179, RZ, 0x10, R17 ;  /* 0x00000010ffb34819 */ /* 0x000fe20000011611 */
[----:B------:R-:W-:Y:S02]  /*4f70*/  USHF.L.U32 UR42, UR42, 0x7, URZ ;  /* 0x000000072a2a7899 */ /* 0x000fe400080006ff */
[----:B------:R-:W-:Y:S02]  /*4f80*/  @!P1 IMAD.IADD R0, R2, 0x1, -R3 ;  /* 0x0000000102009824 */ /* 0x000fe400078e0a03 */
[----:B------:R-:W-:Y:S01]  /*4f90*/  @!P1 IMAD.IADD R2, R3, 0x1, -R2 ;  /* 0x0000000103029824 */ /* 0x000fe200078e0a02 */
[----:B------:R-:W-:Y:S01]  /*4fa0*/  USHF.L.U32 UR41, UR41, 0x8, URZ ;  /* 0x0000000829297899 */ /* 0x000fe200080006ff */
[----:B------:R-:W-:Y:S02]  /*4fb0*/  @!P1 IMAD R77, R0, R9, R77 ;  /* 0x00000009004d9224 */ /* 0x000fe400078e024d */
[----:B------:R-:W-:Y:S01]  /*4fc0*/  @!P1 IMAD R75, R2, R10, R75 ;  /* 0x0000000a024b9224 */ /* 0x000fe200078e024b */
[----:B------:R-:W-:Y:S08]  /*4fd0*/  BRA.U !UP0, `(.L_x_82) ;  /* 0x0000000108407547 */ /* 0x000ff0000b800000 */
[----:B------:R-:W1:Y:S01]  /*4fe0*/  LDCU.64 UR8, c[0x4][0x88] ;  /* 0x01001100ff0877ac */ /* 0x000e620008000a00 */
[----:B------:R-:W-:Y:S01]  /*4ff0*/  MOV R3, 0x0 ;  /* 0x0000000000037802 */ /* 0x000fe20000000f00 */
[----:B------:R-:W-:Y:S02]  /*5000*/  HFMA2 R12, -RZ, RZ, 0, 5.9604644775390625e-08 ;  /* 0x00000001ff0c7431 */ /* 0x000fe400000001ff */
[----:B------:R-:W-:Y:S02]  /*5010*/  IMAD.MOV.U32 R8, RZ, RZ, 0x70 ;  /* 0x00000070ff087424 */ /* 0x000fe400078e00ff */
[----:B------:R-:W-:Y:S01]  /*5020*/  IMAD.MOV.U32 R13, RZ, RZ, RZ ;  /* 0x000000ffff0d7224 */ /* 0x000fe200078e00ff */
[----:B------:R-:W2:Y:S01]  /*5030*/  LDCU.64 UR6, c[0x4][0x90] ;  /* 0x01001200ff0677ac */ /* 0x000ea20008000a00 */
[----:B------:R-:W3:Y:S01]  /*5040*/  LDC.64 R2, c[0x4][R3] ;  /* 0x0100000003027b82 */ /* 0x000ee20000000a00 */
[----:B------:R-:W4:Y:S01]  /*5050*/  LDCU.64 UR4, c[0x4][0x8] ;  /* 0x01000100ff0477ac */ /* 0x000f220008000a00 */
[----:B-1----:R-:W-:Y:S01]  /*5060*/  MOV R5, UR9 ;  /* 0x0000000900057c02 */ /* 0x002fe20008000f00 */
[----:B------:R-:W-:Y:S01]  /*5070*/  IMAD.U32 R4, RZ, RZ, UR8 ;  /* 0x00000008ff047e24 */ /* 0x000fe2000f8e00ff */
[----:B--2---:R-:W-:Y:S01]  /*5080*/  MOV R7, UR7 ;  /* 0x0000000700077c02 */ /* 0x004fe20008000f00 */
[----:B------:R-:W-:Y:S01]  /*5090*/  IMAD.U32 R6, RZ, RZ, UR6 ;  /* 0x00000006ff067e24 */ /* 0x000fe2000f8e00ff */
[----:B----4-:R-:W-:Y:S01]  /*50a0*/  MOV R11, UR5 ;  /* 0x00000005000b7c02 */ /* 0x010fe20008000f00 */
[----:B------:R-:W-:Y:S02]  /*50b0*/  IMAD.U32 R10, RZ, RZ, UR4 ;  /* 0x00000004ff0a7e24 */ /* 0x000fe4000f8e00ff */
[----:B------:R-:W-:Y:S07]  /*50c0*/  LEPC R20, `(.L_x_82) ;  /* 0x000000001014794e */ /* 0x000fee0000000000 */
[----:B---3-5:R-:W-:Y:S05]  /*50d0*/  CALL.ABS.NOINC R2 ;  /* 0x0000000002007343 */ /* 0x028fea0003c00000 */
.L_x_82:
[----:B------:R-:W-:Y:S01]  /*50e0*/  LOP3.LUT P0, RZ, R188, 0x1b0, RZ, 0xc0, !PT ;  /* 0x000001b0bcff7812 */ /* 0x000fe2000780c0ff */
[----:B------:R-:W-:Y:S11]  /*50f0*/  BSSY.RECONVERGENT B6, `(.L_x_83) ;  /* 0x0000013000067945 */ /* 0x000ff60003800200 */
[----:B------:R-:W-:Y:S01]  /*5100*/  @!UPT UIADD3 URZ, UPT, UPT, URZ, URZ, URZ ;  /* 0x000000fffffff290 */ /* 0x000fe2000fffe0ff */
[----:B------:R-:W-:Y:S05]  /*5110*/  @!P0 BRA `(.L_x_84) ;  /* 0x0000000000408947 */ /* 0x000fea0003800000 */
        /* <DEDUP_REMOVED lines=16> */
.L_x_84:
[----:B------:R-:W-:Y:S05]  /*5220*/  BSYNC.RECONVERGENT B6 ;  /* 0x0000000000067941 */ /* 0x000fea0003800200 */
.L_x_83:
[----:B------:R-:W-:Y:S01]  /*5230*/  ISETP.NE.U32.AND P4, PT, R166, RZ, PT ;  /* 0x000000ffa600720c */ /* 0x000fe20003f85070 */
[----:B------:R-:W-:Y:S01]  /*5240*/  UISETP.NE.AND UP2, UPT, UR50, URZ, UPT ;  /* 0x000000ff3200728c */ /* 0x000fe2000bf45270 */
[----:B------:R-:W-:Y:S01]  /*5250*/  ISETP.NE.U32.AND P2, PT, RZ, UR38, PT ;  /* 0x00000026ff007c0c */ /* 0x000fe2000bf45070 */
[----:B------:R-:W-:Y:S01]  /*5260*/  UISETP.NE.U32.AND UP1, UPT, UR44, URZ, UPT ;  /* 0x000000ff2c00728c */ /* 0x000fe2000bf25070 */
[----:B------:R-:W-:Y:S01]  /*5270*/  ISETP.NE.AND.EX P4, PT, R167, RZ, PT, P4 ;  /* 0x000000ffa700720c */ /* 0x000fe20003f85340 */
[----:B------:R-:W-:Y:S01]  /*5280*/  UPLOP3.LUT UP0, UPT, UPT, UPT, UPT, 0x40, 0x4 ;  /* 0x000000000004789c */ /* 0x000fe20003f0e870 */
[----:B------:R-:W-:Y:S01]  /*5290*/  ISETP.NE.AND.EX P2, PT, RZ, UR39, PT, P2 ;  /* 0x00000027ff007c0c */ /* 0x000fe2000bf45320 */
[----:B------:R-:W-:Y:S01]  /*52a0*/  UISETP.NE.AND.EX UP1, UPT, UR45, URZ, UPT, UP1 ;  /* 0x000000ff2d00728c */ /* 0x000fe2000bf25310 */
[----:B------:R-:W-:Y:S04]  /*52b0*/  PLOP3.LUT P1, PT, PT, PT, UP2, 0x80, 0x8 ;  /* 0x000000000008781c */ /* 0x000fe80003f2f028 */
[----:B------:R-:W-:Y:S06]  /*52c0*/  @UP2 UPLOP3.LUT UP0, UPT, UPT, UPT, UP1, 0x80, 0x8 ;  /* 0x000000000008289c */ /* 0x000fec0003f0f010 */
[----:B------:R-:W-:Y:S01]  /*52d0*/  PLOP3.LUT P0, PT, PT, PT, UP0, 0x80, 0x8 ;  /* 0x000000000008781c */ /* 0x000fe20003f0f008 */
[----:B------:R-:W-:Y:S01]  /*52e0*/  @!UPT UIADD3 URZ, UPT, UPT, URZ, URZ, URZ ;  /* 0x000000fffffff290 */ /* 0x000fe2000fffe0ff */
[----:B------:R-:W-:Y:S11]  /*52f0*/  BRA.U !UP1, `(.L_x_85) ;  /* 0x0000000109387547 */ /* 0x000ff6000b800000 */
[----:B------:R-:W-:Y:S01]  /*5300*/  UISETP.NE.U32.AND UP0, UPT, UR38, URZ, UPT ;  /* 0x000000ff2600728c */ /* 0x000fe2000bf05070 */
[----:B------:R-:W-:Y:S02]  /*5310*/  HFMA2 R0, -RZ, RZ, 0, 5.9604644775390625e-08 ;  /* 0x00000001ff007431 */ /* 0x000fe400000001ff */
[----:B------:R-:W-:Y:S01]  /*5320*/  IMAD.MOV.U32 R171, RZ, RZ, 0x1 ;  /* 0x00000001ffab7424 */ /* 0x000fe200078e00ff */
[----:B------:R-:W-:Y:S06]  /*5330*/  UISETP.NE.AND.EX UP0, UPT, UR39, URZ, UPT, UP0 ;  /* 0x000000ff2700728c */ /* 0x000fec000bf05300 */
[----:B------:R-:W-:Y:S05]  /*5340*/  PLOP3.LUT P3, PT, PT, PT, UP0, 0x80, 0x8 ;  /* 0x000000000008781c */ /* 0x000fea0003f6f008 */
[----:B------:R-:W1:Y:S01]  /*5350*/  @UP0 LDCU.64 UR6, c[0x0][0x888] ;  /* 0x00011100ff0607ac */ /* 0x000e620008000a00 */
[----:B------:R-:W-:Y:S07]  /*5360*/  @UP0 UIMAD UR4, UR36, UR44, URZ ;  /* 0x0000002c240402a4 */ /* 0x000fee000f8e02ff */
[----:B------:R-:W-:Y:S01]  /*5370*/  @!P3 PRMT R171, R0, 0x7610, R171 ;  /* 0x0000761000abb816 */ /* 0x000fe200000000ab */
[----:B-1----:R-:W-:Y:S03]  /*5380*/  @UP0 UIMAD.WIDE UR6, UR4, 0x4, UR6 ;  /* 0x00000004040608a5 */ /* 0x002fe6000f8e0206 */
[----:B------:R-:W1:Y:S03]  /*5390*/  @!UP0 LDCU UR4, c[0x0][0x880] ;  /* 0x00011000ff0487ac */ /* 0x000e660008000800 */
[----:B------:R-:W-:Y:S01]  /*53a0*/  IMAD.U32 R2, RZ, RZ, UR6 ;  /* 0x00000006ff027e24 */ /* 0x000fe2000f8e00ff */
[----:B------:R-:W-:Y:S05]  /*53b0*/  MOV R3, UR7 ;  /* 0x0000000700037c02 */ /* 0x000fea0008000f00 */
[----:B-----5:R2:W5:Y:S02]  /*53c0*/  @P3 LDG.E R81, desc[UR46][R2.64] ;  /* 0x0000002e02513981 */ /* 0x020564000c1e1900 */
[----:B-12---:R-:W-:Y:S02]  /*53d0*/  @!P3 IMAD.U32 R81, RZ, RZ, UR4 ;  /* 0x00000004ff51be24 */ /* 0x006fe4000f8e00ff */
.L_x_85:
[----:B------:R-:W-:Y:S05]  /*53e0*/  @!P4 BRA `(.L_x_86) ;  /* 0x000000000020c947 */ /* 0x000fea0003800000 */
[----:B------:R-:W-:Y:S04]  /*53f0*/  ISETP.NE.U32.AND P3, PT, R164, RZ, PT ;  /* 0x000000ffa400720c */ /* 0x000fe80003f65070 */
[----:B------:R-:W-:Y:S11]  /*5400*/  ISETP.NE.AND.EX P3, PT, R165, RZ, PT, P3 ;  /* 0x000000ffa500720c */ /* 0x000ff60003f65330 */
[----:B------:R-:W-:Y:S02]  /*5410*/  @!UPT UIADD3 URZ, UPT, UPT, URZ, URZ, URZ ;  /* 0x000000fffffff290 */ /* 0x000fe4000fffe0ff */
[----:B------:R-:W1:Y:S01]  /*5420*/  @P3 LDC.64 R2, c[0x0][0x8a8] ;  /* 0x00022a00ff023b82 */ /* 0x000e620000000a00 */
[----:B------:R-:W-:Y:S04]  /*5430*/  @P3 IMAD R0, R166, UR36, RZ ;  /* 0x00000024a6003c24 */ /* 0x000fe8000f8e02ff */
[----:B-1----:R-:W-:Y:S05]  /*5440*/  @P3 IMAD.WIDE R2, R0, 0x4, R2 ;  /* 0x0000000400023825 */ /* 0x002fea00078e0202 */
[----:B-----5:R1:W5:Y:S02]  /*5450*/  @P3 LDG.E R78, desc[UR46][R2.64] ;  /* 0x0000002e024e3981 */ /* 0x020364000c1e1900 */
[----:B-1----:R-:W2:Y:S02]  /*5460*/  @!P3 LDC R78, c[0x0][0x8a0] ;  /* 0x00022800ff4ebb82 */ /* 0x002ea40000000800 */
.L_x_86:
[----:B-----5:R-:W-:Y:S01]  /*5470*/  FSETP.NEU.AND P4, PT, R81, RZ, PT ;  /* 0x000000ff5100720b */ /* 0x020fe20003f8d000 */
[----:B------:R-:W-:Y:S01]  /*5480*/  BSSY B1, `(.L_x_87) ;  /* 0x0000047000017945 */ /* 0x000fe20003800000 */
[----:B------:R-:W-:Y:S01]  /*5490*/  SEL R5, RZ, 0xffffffff, P2 ;  /* 0xffffffffff057807 */ /* 0x000fe20001000000 */
[----:B------:R-:W-:Y:S01]  /*54a0*/  IMAD.MOV.U32 R196, RZ, RZ, 0x1 ;  /* 0x00000001ffc47424 */ /* 0x000fe200078e00ff */
[----:B------:R-:W-:Y:S01]  /*54b0*/  LOP3.LUT P3, RZ, R171, 0xff, RZ, 0xc0, !PT ;  /* 0x000000ffabff7812 */ /* 0x000fe2000786c0ff */
[C---:B------:R-:W-:Y:S01]  /*54c0*/  IMAD R80, R76.reuse, 0x100, R79 ;  /* 0x000001004c507824 */ /* 0x040fe200078e024f */
[----:B------:R-:W-:Y:S02]  /*54d0*/  @P1 SEL R0, RZ, 0xffffffff, P4 ;  /* 0xffffffffff001807 */ /* 0x000fe40002000000 */
[----:B------:R-:W-:Y:S02]  /*54e0*/  CS2R R162, SRZ ;  /* 0x0000000000a27805 */ /* 0x000fe4000001ff00 */
[----:B------:R-:W-:Y:S02]  /*54f0*/  LEA R3, R181, UR49, 0x3 ;  /* 0x00000031b5037c11 */ /* 0x000fe4000f8e18ff */
[----:B------:R-:W-:Y:S02]  /*5500*/  CS2R R160, SRZ ;  /* 0x0000000000a07805 */ /* 0x000fe4000001ff00 */
[----:B------:R-:W-:Y:S02]  /*5510*/  @P0 SEL R0, R5, R0, !P3 ;  /* 0x0000000005000207 */ /* 0x000fe40005800000 */
[----:B------:R-:W-:Y:S02]  /*5520*/  CS2R R158, SRZ ;  /* 0x00000000009e7805 */ /* 0x000fe4000001ff00 */
[----:B------:R-:W-:Y:S02]  /*5530*/  LEA R193, R76, UR49, 0x3 ;  /* 0x000000314cc17c11 */ /* 0x000fe4000f8e18ff */
[----:B------:R-:W-:Y:S02]  /*5540*/  CS2R R156, SRZ ;  /* 0x00000000009c7805 */ /* 0x000fe4000001ff00 */
[----:B------:R-:W-:Y:S02]  /*5550*/  @P1 LOP3.LUT R0, R0, 0x1, RZ, 0xc0, !PT ;  /* 0x0000000100001812 */ /* 0x000fe400078ec0ff */
[----:B------:R-:W-:Y:S02]  /*5560*/  CS2R R154, SRZ ;  /* 0x00000000009a7805 */ /* 0x000fe4000001ff00 */
[----:B------:R-:W-:Y:S02]  /*5570*/  SHF.L.U32 R2, R183, 0x1f, RZ ;  /* 0x0000001fb7027819 */ /* 0x000fe400000006ff */
[----:B------:R-:W-:Y:S02]  /*5580*/  CS2R R152, SRZ ;  /* 0x0000000000987805 */ /* 0x000fe4000001ff00 */
[----:B------:R-:W-:Y:S02]  /*5590*/  ISETP.NE.U32.OR P6, PT, R0, 0x1, !P1 ;  /* 0x000000010000780c */ /* 0x000fe40004fc5470 */
[----:B------:R-:W-:Y:S02]  /*55a0*/  CS2R R150, SRZ ;  /* 0x0000000000967805 */ /* 0x000fe4000001ff00 */
[----:B------:R-:W-:Y:S02]  /*55b0*/  PLOP3.LUT P2, PT, PT, PT, UP1, 0x80, 0x8 ;  /* 0x000000000008781c */ /* 0x000fe40003f4f018 */
[----:B------:R-:W-:Y:S02]  /*55c0*/  CS2R R148, SRZ ;  /* 0x0000000000947805 */ /* 0x000fe4000001ff00 */
[----:B------:R-:W-:Y:S02]  /*55d0*/  SEL R0, RZ, 0xffffffff, P4 ;  /* 0xffffffffff007807 */ /* 0x000fe40002000000 */
[----:B------:R-:W-:Y:S03]  /*55e0*/  P2R R198, PR, RZ, 0x40 ;  /* 0x00000040ffc67803 */ /* 0x000fe60000000000 */
[----:B------:R-:W-:Y:S04]  /*55f0*/  @P6 SHF.L.U32 R4, R180, 0x1f, RZ ;  /* 0x0000001fb4046819 */ /* 0x000fe800000006ff */
[----:B------:R-:W-:Y:S01]  /*5600*/  @P2 SEL R0, R5, R0, !P3 ;  /* 0x0000000005002207 */ /* 0x000fe20005800000 */
[----:B------:R-:W1:Y:S03]  /*5610*/  @P6 SYNCS.PHASECHK.TRANS64.TRYWAIT P1, [R3+URZ+0x30], R4 ;  /* 0x00003004030065a7 */ /* 0x000e6600080211ff */
[----:B------:R-:W-:Y:S04]  /*5620*/  LOP3.LUT R0, R0, 0x1, RZ, 0xc0, !PT ;  /* 0x0000000100007812 */ /* 0x000fe800078ec0ff */
[----:B------:R-:W-:Y:S04]  /*5630*/  ISETP.NE.U32.AND P5, PT, R0, 0x1, PT ;  /* 0x000000010000780c */ /* 0x000fe80003fa5070 */
[----:B------:R-:W-:Y:S01]  /*5640*/  P2R R197, PR, RZ, 0x20 ;  /* 0x00000020ffc57803 */ /* 0x000fe20000000000 */
[----:B------:R3:W4:Y:S01]  /*5650*/  SYNCS.PHASECHK.TRANS64.TRYWAIT P0, [R193+URZ+0xa0], R2 ;  /* 0x0000a002c10075a7 */ /* 0x00072200080011ff */
[----:B-1----:R-:W-:Y:S01]  /*5660*/  @P6 SEL R196, RZ, 0x1, !P1 ;  /* 0x00000001ffc46807 */ /* 0x002fe20004800000 */
[----:B---3--:R-:W-:Y:S06]  /*5670*/  @!P6 BRA `(.L_x_88) ;  /* 0x00000000009ce947 */ /* 0x008fec0003800000 */
[----:B------:R-:W-:Y:S01]  /*5680*/  @P5 IMAD R6, R181, 0x2000, R186 ;  /* 0x00002000b5065824 */ /* 0x000fe200078e02ba */
[----:B------:R-:W-:Y:S01]  /*5690*/  ISETP.NE.AND P1, PT, R196, RZ, PT ;  /* 0x000000ffc400720c */ /* 0x000fe20003f25270 */
[----:B------:R-:W-:Y:S01]  /*56a0*/  BSSY B0, `(.L_x_89) ;  /* 0x0000010000007945 */ /* 0x000fe20003800000 */
[----:B------:R-:W-:Y:S01]  /*56b0*/  CS2R R150, SRZ ;  /* 0x0000000000967805 */ /* 0x000fe2000001ff00 */
[--C-:B------:R-:W-:Y:S01]  /*56c0*/  @P5 IMAD R7, R187, -0x10, R6.reuse ;  /* 0xfffffff0bb075824 */ /* 0x100fe200078e0206 */
[----:B------:R-:W-:Y:S01]  /*56d0*/  CS2R R148, SRZ ;  /* 0x0000000000947805 */ /* 0x000fe2000001ff00 */
[----:B------:R-:W-:Y:S01]  /*56e0*/  @P5 IMAD R5, R185, -0x10, R6 ;  /* 0xfffffff0b9055824 */ /* 0x000fe200078e0206 */
[----:B------:R-:W-:Y:S01]  /*56f0*/  CS2R R158, SRZ ;  /* 0x00000000009e7805 */ /* 0x000fe2000001ff00 */
[----:B------:R-:W-:Y:S01]  /*5700*/  @P5 IMAD R4, R184, 0x10, R7 ;  /* 0x00000010b8045824 */ /* 0x000fe200078e0207 */
[----:B------:R-:W-:Y:S02]  /*5710*/  CS2R R156, SRZ ;  /* 0x00000000009c7805 */ /* 0x000fe4000001ff00 */
[----:B------:R-:W-:Y:S02]  /*5720*/  CS2R R154, SRZ ;  /* 0x00000000009a7805 */ /* 0x000fe4000001ff00 */
[----:B------:R-:W-:Y:S02]  /*5730*/  CS2R R152, SRZ ;  /* 0x0000000000987805 */ /* 0x000fe4000001ff00 */
[----:B------:R-:W-:Y:S02]  /*5740*/  CS2R R162, SRZ ;  /* 0x0000000000a27805 */ /* 0x000fe4000001ff00 */
[----:B------:R-:W-:Y:S01]  /*5750*/  CS2R R160, SRZ ;  /* 0x0000000000a07805 */ /* 0x000fe2000001ff00 */
[----:B------:R-:W-:Y:S06]  /*5760*/  @P1 BRA `(.L_x_90) ;  /* 0x00000000000c1947 */ /* 0x000fec0003800000 */
[----:B------:R-:W-:Y:S04]  /*5770*/  SHF.L.U32 R0, R180, 0x1f, RZ ;  /* 0x0000001fb4007819 */ /* 0x000fe800000006ff */
[----:B------:R-:W1:Y:S02]  /*5780*/  SYNCS.PHASECHK.TRANS64.TRYWAIT P1, [R3+URZ+0x30], R0 ;  /* 0x00003000030075a7 */ /* 0x000e6400080211ff */
[----:B-1----:R-:W-:Y:S05]  /*5790*/  @!P1 BRA `(.L_x_91) ;  /* 0x00000060001c9947 */ /* 0x002fea0003800000 */
.L_x_90:
[----:B------:R-:W-:Y:S05]  /*57a0*/  BSYNC B0 ;  /* 0x0000000000007941 */ /* 0x000fea0003800000 */
.L_x_89:
[----:B------:R-:W-:Y:S01]  /*57b0*/  ISETP.NE.AND P1, PT, R197, RZ, PT ;  /* 0x000000ffc500720c */ /* 0x000fe20003f25270 */
[----:B-1----:R-:W-:Y:S02]  /*57c0*/  VIADD R3, R3, 0x50 ;  /* 0x0000005003037836 */ /* 0x002fe40000000000 */
[----:B------:R-:W-:Y:S02]  /*57d0*/  IMAD.U32 R0, RZ, RZ, UR37 ;  /* 0x00000025ff007e24 */ /* 0x000fe4000f8e00ff */
[----:B------:R-:W-:Y:S03]  /*57e0*/  VIADD R181, R181, 0x1 ;  /* 0x00000001b5b57836 */ /* 0x000fe60000000000 */
[----:B------:R-:W-:Y:S05]  /*57f0*/  PRMT R0, R0, 0x654, R3 ;  /* 0x0000065400007816 */ /* 0x000fea0000000003 */
[----:B------:R1:W3:Y:S04]  /*5800*/  @P1 LDS.128 R148, [R6] ;  /* 0x0000000006941984 */ /* 0x0002e80000000c00 */
[----:B------:R1:W1:Y:S04]  /*5810*/  @P1 LDS.128 R156, [R5+0x20] ;  /* 0x00002000059c1984 */ /* 0x0002680000000c00 */
[----:B------:R1:W1:Y:S04]  /*5820*/  @P1 LDS.128 R152, [R7+0x10] ;  /* 0x0000100007981984 */ /* 0x0002680000000c00 */
[----:B------:R1:W1:Y:S01]  /*5830*/  @P1 LDS.128 R160, [R4+0x10] ;  /* 0x0000100004a01984 */ /* 0x0002620000000c00 */
[C---:B------:R-:W-:Y:S01]  /*5840*/  ISETP.NE.AND P1, PT, R181.reuse, 0x4, PT ;  /* 0x00000004b500780c */ /* 0x040fe20003f25270 */
[----:B------:R-:W-:Y:S01]  /*5850*/  @!PT LDS RZ, [RZ] ;  /* 0x00000000fffff984 */ /* 0x000fe20000000800 */
[----:B------:R-:W-:Y:S01]  /*5860*/  @!PT LDS RZ, [RZ] ;  /* 0x00000000fffff984 */ /* 0x000fe20000000800 */
[----:B------:R-:W-:Y:S01]  /*5870*/  @!PT LDS RZ, [RZ] ;  /* 0x00000000fffff984 */ /* 0x000fe20000000800 */
[----:B------:R-:W-:Y:S01]  /*5880*/  @!PT LDS RZ, [RZ] ;  /* 0x00000000fffff984 */ /* 0x000fe20000000800 */
[----:B------:R5:W-:Y:S06]  /*5890*/  MEMBAR.ALL.CTA ;  /* 0x0000000000007992 */ /* 0x000bec0000008000 */
[----:B-----5:R-:W5:Y:S01]  /*58a0*/  FENCE.VIEW.ASYNC.S ;  /* 0x00000000000073c6 */ /* 0x020f620000000000 */
[----:B------:R-:W-:Y:S02]  /*58b0*/  SEL R3, RZ, 0x1, P1 ;  /* 0x00000001ff037807 */ /* 0x000fe40000800000 */
[----:B------:R-:W-:Y:S02]  /*58c0*/  SEL R181, R181, RZ, P1 ;  /* 0x000000ffb5b57207 */ /* 0x000fe40000800000 */
[----:B------:R-:W-:Y:S01]  /*58d0*/  LOP3.LUT R180, R180, R3, RZ, 0x3c, !PT ;  /* 0x00000003b4b47212 */ /* 0x000fe200078e3cff */
[----:B-----5:R1:W-:Y:S06]  /*58e0*/  SYNCS.ARRIVE.TRANS64.RED.A1T0 RZ, [R0+URZ], RZ ;  /* 0x000000ff00ff79a7 */ /* 0x0203ec00081004ff */
.L_x_88:
[----:B------:R-:W-:Y:S05]  /*58f0*/  BSYNC B1 ;  /* 0x0000000000017941 */ /* 0x000fea0003800000 */
.L_x_87:
[----:B-1----:R-:W-:Y:S04]  /*5900*/  SHF.R.U32.HI R0, RZ, 0x15, R80 ;  /* 0x00000015ff007819 */ /* 0x002fe80000011650 */
[----:B------:R-:W-:Y:S01]  /*5910*/  LOP3.LUT P1, RZ, R0, 0x3, R173, 0x48, !PT ;  /* 0x0000000300ff7812 */ /* 0x000fe200078248ad */
[----:B------:R-:W-:Y:S01]  /*5920*/  @!UPT UIADD3 URZ, UPT, UPT, URZ, URZ, URZ ;  /* 0x000000fffffff290 */ /* 0x000fe2000fffe0ff */
[----:B----4-:R-:W-:Y:S11]  /*5930*/  @P0 BRA `(.L_x_92) ;  /* 0x0000000000080947 */ /* 0x010ff60003800000 */
[----:B------:R-:W1:Y:S02]  /*5940*/  SYNCS.PHASECHK.TRANS64.TRYWAIT P0, [R193+URZ+0xa0], R2 ;  /* 0x0000a002c10075a7 */ /* 0x000e6400080011ff */
[----:B-1----:R-:W-:Y:S05]  /*5950*/  @!P0 BRA `(.L_x_93) ;  /* 0x0000005c00c08947 */ /* 0x002fea0003800000 */
.L_x_92:
[----:B------:R-:W-:Y:S04]  /*5960*/  BSSY.RECONVERGENT B6, `(.L_x_94) ;  /* 0x0000012000067945 */ /* 0x000fe80003800200 */
[----:B------:R-:W-:Y:S05]  /*5970*/  @!P1 BRA `(.L_x_95) ;  /* 0x0000000000409947 */ /* 0x000fea0003800000 */
[----:B------:R-:W4:Y:S01]  /*5980*/  LDCU.64 UR8, c[0x4][0x78] ;  /* 0x01000f00ff0877ac */ /* 0x000f220008000a00 */
[----:B------:R-:W-:Y:S01]  /*5990*/  MOV R3, 0x0 ;  /* 0x0000000000037802 */ /* 0x000fe20000000f00 */
[----:B------:R-:W-:Y:S02]  /*59a0*/  HFMA2 R12, -RZ, RZ, 0, 5.9604644775390625e-08 ;  /* 0x00000001ff0c7431 */ /* 0x000fe400000001ff */
[----:B------:R-:W-:Y:S02]  /*59b0*/  IMAD.MOV.U32 R8, RZ, RZ, 0x192 ;  /* 0x00000192ff087424 */ /* 0x000fe400078e00ff */
[----:B------:R-:W-:Y:S01]  /*59c0*/  IMAD.MOV.U32 R13, RZ, RZ, RZ ;  /* 0x000000ffff0d7224 */ /* 0x000fe200078e00ff */
[----:B------:R-:W5:Y:S01]  /*59d0*/  LDCU.64 UR6, c[0x4][0x80] ;  /* 0x01001000ff0677ac */ /* 0x000f620008000a00 */
[----:B-1----:R-:W1:Y:S01]  /*59e0*/  LDC.64 R2, c[0x4][R3] ;  /* 0x0100000003027b82 */ /* 0x002e620000000a00 */
[----:B------:R-:W2:Y:S01]  /*59f0*/  LDCU.64 UR4, c[0x4][0x18] ;  /* 0x01000300ff0477ac */ /* 0x000ea20008000a00 */
[----:B----4-:R-:W-:Y:S01]  /*5a00*/  MOV R5, UR9 ;  /* 0x0000000900057c02 */ /* 0x010fe20008000f00 */
[----:B------:R-:W-:Y:S01]  /*5a10*/  IMAD.U32 R4, RZ, RZ, UR8 ;  /* 0x00000008ff047e24 */ /* 0x000fe2000f8e00ff */
[----:B-----5:R-:W-:Y:S01]  /*5a20*/  MOV R7, UR7 ;  /* 0x0000000700077c02 */ /* 0x020fe20008000f00 */
[----:B------:R-:W-:Y:S01]  /*5a30*/  IMAD.U32 R6, RZ, RZ, UR6 ;  /* 0x00000006ff067e24 */ /* 0x000fe2000f8e00ff */
[----:B--2---:R-:W-:Y:S01]  /*5a40*/  MOV R11, UR5 ;  /* 0x00000005000b7c02 */ /* 0x004fe20008000f00 */
[----:B------:R-:W-:Y:S02]  /*5a50*/  IMAD.U32 R10, RZ, RZ, UR4 ;  /* 0x00000004ff0a7e24 */ /* 0x000fe4000f8e00ff */
[----:B------:R-:W-:Y:S07]  /*5a60*/  LEPC R20, `(.L_x_95) ;  /* 0x000000001014794e */ /* 0x000fee0000000000 */
[----:B-1-3--:R-:W-:Y:S05]  /*5a70*/  CALL.ABS.NOINC R2 ;  /* 0x0000000002007343 */ /* 0x00afea0003c00000 */
.L_x_95:
[----:B------:R-:W-:Y:S05]  /*5a80*/  BSYNC.RECONVERGENT B6 ;  /* 0x0000000000067941 */ /* 0x000fea0003800200 */
.L_x_94:
[-C--:B---3--:R-:W-:Y:S01]  /*5a90*/  F2FP.F16.E4M3.UNPACK_B R83, R148.reuse ;  /* 0x00000094ff53723e */ /* 0x088fe200020006ff */
[----:B------:R-:W-:Y:S05]  /*5aa0*/  WARPSYNC.ALL ;  /* 0x0000000000007948 */ /* 0x000fea0003800000 */
[----:B------:R-:W-:Y:S01]  /*5ab0*/  R2UR UR4, R80 ;  /* 0x00000000500472ca */ /* 0x000fe200000e0000 */
[--C-:B------:R-:W-:Y:S01]  /*5ac0*/  HADD2.F32 R82, -RZ, R83.reuse.H0_H0 ;  /* 0x20000053ff527230 */ /* 0x100fe20000004100 */
[----:B------:R-:W-:Y:S01]  /*5ad0*/  F2FP.F16.E4M3.UNPACK_B R85, R148.H1 ;  /* 0x00000094ff55723e */ /* 0x000fe200030006ff */
[----:B------:R-:W-:Y:S01]  /*5ae0*/  HADD2.F32 R83, -RZ, R83.H1_H1 ;  /* 0x30000053ff537230 */ /* 0x000fe20000004100 */
[-C--:B------:R-:W-:Y:S01]  /*5af0*/  F2FP.F16.E4M3.UNPACK_B R87, R149.reuse ;  /* 0x00000095ff57723e */ /* 0x080fe200020006ff */
[----:B------:R-:W-:Y:S01]  /*5b00*/  BSSY.RECONVERGENT B0, `(.L_x_96) ;  /* 0x000011d000007945 */ /* 0x000fe20003800200 */
[----:B------:R-:W-:Y:S01]  /*5b10*/  F2FP.F16.E4M3.UNPACK_B R89, R149.H1 ;  /* 0x00000095ff59723e */ /* 0x000fe200030006ff */
[----:B------:R-:W-:Y:S01]  /*5b20*/  HADD2.F32 R84, -RZ, R85.H0_H0 ;  /* 0x20000055ff547230 */ /* 0x000fe20000004100 */
[-C--:B------:R-:W-:Y:S01]  /*5b30*/  F2FP.F16.E4M3.UNPACK_B R91, R150.reuse ;  /* 0x00000096ff5b723e */ /* 0x080fe200020006ff */
[----:B------:R-:W-:Y:S01]  /*5b40*/  HADD2.F32 R88, -RZ, R87.H1_H1 ;  /* 0x30000057ff587230 */ /* 0x000fe20000004100 */
[----:B------:R-:W-:Y:S01]  /*5b50*/  F2FP.F16.E4M3.UNPACK_B R93, R150.H1 ;  /* 0x00000096ff5d723e */ /* 0x000fe200030006ff */
[----:B------:R-:W-:Y:S01]  /*5b60*/  HADD2.F32 R86, -RZ, R85.H1_H1 ;  /* 0x30000055ff567230 */ /* 0x000fe20000004100 */
[-C--:B------:R-:W-:Y:S01]  /*5b70*/  F2FP.F16.E4M3.UNPACK_B R95, R151.reuse ;  /* 0x00000097ff5f723e */ /* 0x080fe200020006ff */
[----:B------:R-:W2:Y:S01]  /*5b80*/  LDTM.x64 R4, tmem[UR4] ;  /* 0x00000004000479ee */ /* 0x000ea20008340000 */
[----:B------:R-:W-:Y:S01]  /*5b90*/  F2FP.F16.E4M3.UNPACK_B R97, R151.H1 ;  /* 0x00000097ff61723e */ /* 0x000fe200030006ff */
[----:B------:R-:W-:Y:S01]  /*5ba0*/  HADD2.F32 R85, -RZ, R87.H0_H0 ;  /* 0x20000057ff557230 */ /* 0x000fe20000004100 */
[-C--:B------:R-:W-:Y:S01]  /*5bb0*/  F2FP.F16.E4M3.UNPACK_B R99, R152.reuse ;  /* 0x00000098ff63723e */ /* 0x080fe200020006ff */
[----:B------:R-:W-:Y:S01]  /*5bc0*/  HADD2.F32 R87, -RZ, R89.H0_H0 ;  /* 0x20000059ff577230 */ /* 0x000fe20000004100 */
[----:B------:R-:W-:Y:S01]  /*5bd0*/  F2FP.F16.E4M3.UNPACK_B R101, R152.H1 ;  /* 0x00000098ff65723e */ /* 0x000fe200030006ff */
[----:B------:R-:W-:Y:S01]  /*5be0*/  HADD2.F32 R92, -RZ, R91.H1_H1 ;  /* 0x3000005bff5c7230 */ /* 0x000fe20000004100 */
[----:B------:R-:W-:Y:S01]  /*5bf0*/  SHF.L.U32 R199, R176, 0x4, RZ ;  /* 0x00000004b0c77819 */ /* 0x000fe200000006ff */
[----:B------:R-:W-:Y:S01]  /*5c00*/  HADD2.F32 R96, -RZ, R95.H1_H1 ;  /* 0x3000005fff607230 */ /* 0x000fe20000004100 */
[----:B------:R-:W-:Y:S01]  /*5c10*/  SHF.L.U32 R207, R175, 0x4, RZ ;  /* 0x00000004afcf7819 */ /* 0x000fe200000006ff */
[----:B------:R-:W-:Y:S01]  /*5c20*/  HADD2.F32 R100, -RZ, R99.H1_H1 ;  /* 0x30000063ff647230 */ /* 0x000fe20000004100 */
[----:B------:R-:W-:Y:S01]  /*5c30*/  IADD3 R192, PT, PT, R186, R199, RZ ;  /* 0x000000c7bac07210 */ /* 0x000fe20007ffe0ff */
[----:B------:R-:W-:Y:S01]  /*5c40*/  HADD2.F32 R90, -RZ, R89.H1_H1 ;  /* 0x30000059ff5a7230 */ /* 0x000fe20000004100 */
[----:B------:R-:W-:Y:S01]  /*5c50*/  SHF.L.U32 R205, R184, 0x4, RZ ;  /* 0x00000004b8cd7819 */ /* 0x000fe200000006ff */
[----:B------:R-:W-:Y:S01]  /*5c60*/  HADD2.F32 R89, -RZ, R91.H0_H0 ;  /* 0x2000005bff597230 */ /* 0x000fe20000004100 */
[-C--:B------:R-:W-:Y:S01]  /*5c70*/  F2FP.F16.E4M3.UNPACK_B R103, R153.reuse ;  /* 0x00000099ff67723e */ /* 0x080fe200020006ff */
[--C-:B------:R-:W-:Y:S01]  /*5c80*/  HADD2.F32 R91, -RZ, R93.reuse.H0_H0 ;  /* 0x2000005dff5b7230 */ /* 0x100fe20000004100 */
[----:B------:R-:W-:Y:S01]  /*5c90*/  IADD3 R194, PT, PT, R205, R192, RZ ;  /* 0x000000c0cdc27210 */ /* 0x000fe20007ffe0ff */
[----:B------:R-:W-:Y:S01]  /*5ca0*/  HADD2.F32 R94, -RZ, R93.H1_H1 ;  /* 0x3000005dff5e7230 */ /* 0x000fe20000004100 */
[----:B------:R-:W-:Y:S01]  /*5cb0*/  F2FP.F16.E4M3.UNPACK_B R105, R153.H1 ;  /* 0x00000099ff69723e */ /* 0x000fe200030006ff */
[----:B------:R-:W-:Y:S01]  /*5cc0*/  HADD2.F32 R93, -RZ, R95.H0_H0 ;  /* 0x2000005fff5d7230 */ /* 0x000fe20000004100 */
[-C--:B------:R-:W-:Y:S01]  /*5cd0*/  F2FP.F16.E4M3.UNPACK_B R107, R154.reuse ;  /* 0x0000009aff6b723e */ /* 0x080fe200020006ff */
[----:B------:R-:W-:Y:S01]  /*5ce0*/  HADD2.F32 R104, -RZ, R103.H1_H1 ;  /* 0x30000067ff687230 */ /* 0x000fe20000004100 */
[----:B------:R-:W-:Y:S01]  /*5cf0*/  F2FP.F16.E4M3.UNPACK_B R109, R154.H1 ;  /* 0x0000009aff6d723e */ /* 0x000fe200030006ff */
[C---:B--2---:R-:W-:Y:S01]  /*5d00*/  FMUL R0, R78.reuse, R4 ;  /* 0x000000044e007220 */ /* 0x044fe20000400000 */
[C---:B-1----:R-:W-:Y:S01]  /*5d10*/  FMUL R2, R78.reuse, R5 ;  /* 0x000000054e027220 */ /* 0x042fe20000400000 */
[C---:B------:R-:W-:Y:S01]  /*5d20*/  FMUL R4, R78.reuse, R8 ;  /* 0x000000084e047220 */ /* 0x040fe20000400000 */
[C---:B------:R-:W-:Y:S01]  /*5d30*/  FMUL R5, R78.reuse, R9 ;  /* 0x000000094e057220 */ /* 0x040fe20000400000 */
[C---:B------:R-:W-:Y:S01]  /*5d40*/  FFMA R0, R81.reuse, R82, R0 ;  /* 0x0000005251007223 */ /* 0x040fe20000000000 */
[C---:B------:R-:W-:Y:S01]  /*5d50*/  FFMA R2, R81.reuse, R83, R2 ;  /* 0x0000005351027223 */ /* 0x040fe20000000002 */
[C---:B------:R-:W-:Y:S01]  /*5d60*/  FMUL R8, R78.reuse, R12 ;  /* 0x0000000c4e087220 */ /* 0x040fe20000400000 */
[C---:B------:R-:W-:Y:S01]  /*5d70*/  FMUL R9, R78.reuse, R13 ;  /* 0x0000000d4e097220 */ /* 0x040fe20000400000 */
[C---:B------:R-:W-:Y:S01]  /*5d80*/  FMUL R12, R78.reuse, R16 ;  /* 0x000000104e0c7220 */ /* 0x040fe20000400000 */
[C---:B------:R-:W-:Y:S01]  /*5d90*/  FMUL R13, R78.reuse, R17 ;  /* 0x000000114e0d7220 */ /* 0x040fe20000400000 */
[C---:B------:R-:W-:Y:S01]  /*5da0*/  FMUL R16, R78.reuse, R20 ;  /* 0x000000144e107220 */ /* 0x040fe20000400000 */
[C---:B------:R-:W-:Y:S01]  /*5db0*/  FMUL R17, R78.reuse, R21 ;  /* 0x000000154e117220 */ /* 0x040fe20000400000 */
[C---:B------:R-:W-:Y:S01]  /*5dc0*/  FMUL R20, R78.reuse, R24 ;  /* 0x000000184e147220 */ /* 0x040fe20000400000 */
[C---:B------:R-:W-:Y:S01]  /*5dd0*/  FMUL R21, R78.reuse, R25 ;  /* 0x000000194e157220 */ /* 0x040fe20000400000 */
[----:B------:R-:W-:Y:S02]  /*5de0*/  HADD2.F32 R108, -RZ, R107.H1_H1 ;  /* 0x3000006bff6c7230 */ /* 0x000fe40000004100 */
[C---:B------:R-:W-:Y:S01]  /*5df0*/  FMUL R24, R78.reuse, R28 ;  /* 0x0000001c4e187220 */ /* 0x040fe20000400000 */
[C---:B------:R-:W-:Y:S01]  /*5e00*/  FMUL R25, R78.reuse, R29 ;  /* 0x0000001d4e197220 */ /* 0x040fe20000400000 */
[C---:B------:R-:W-:Y:S01]  /*5e10*/  FMUL R28, R78.reuse, R32 ;  /* 0x000000204e1c7220 */ /* 0x040fe20000400000 */
[C---:B------:R-:W-:Y:S01]  /*5e20*/  FMUL R29, R78.reuse, R33 ;  /* 0x000000214e1d7220 */ /* 0x040fe20000400000 */
[C---:B------:R-:W-:Y:S01]  /*5e30*/  FMUL R32, R78.reuse, R36 ;  /* 0x000000244e207220 */ /* 0x040fe20000400000 */
[----:B------:R-:W-:Y:S01]  /*5e40*/  F2FP.F16.E4M3.UNPACK_B R111, R155 ;  /* 0x0000009bff6f723e */ /* 0x000fe200020006ff */
[C---:B------:R-:W-:Y:S01]  /*5e50*/  FMUL R33, R78.reuse, R37 ;  /* 0x000000254e217220 */ /* 0x040fe20000400000 */
[C---:B------:R-:W-:Y:S01]  /*5e60*/  FMUL R36, R78.reuse, R40 ;  /* 0x000000284e247220 */ /* 0x040fe20000400000 */
[----:B------:R-:W-:Y:S01]  /*5e70*/  F2FP.F16.E4M3.UNPACK_B R113, R155.H1 ;  /* 0x0000009bff71723e */ /* 0x000fe200030006ff */
[C---:B------:R-:W-:Y:S01]  /*5e80*/  FMUL R37, R78.reuse, R41 ;  /* 0x000000294e257220 */ /* 0x040fe20000400000 */
[----:B------:R-:W-:Y:S02]  /*5e90*/  HADD2.F32 R112, -RZ, R111.H1_H1 ;  /* 0x3000006fff707230 */ /* 0x000fe40000004100 */
        /* <DEDUP_REMOVED lines=26> */
[C---:B------:R-:W-:Y:S01]  /*6040*/  FFMA R3, R81.reuse, R84, R3 ;  /* 0x0000005451037223 */ /* 0x040fe20000000003 */
[C---:B------:R-:W-:Y:S01]  /*6050*/  FFMA R7, R81.reuse, R86, R7 ;  /* 0x0000005651077223 */ /* 0x040fe20000000007 */
[----:B------:R-:W-:Y:S01]  /*6060*/  F2FP.F16.E4M3.UNPACK_B R131, R160 ;  /* 0x000000a0ff83723e */ /* 0x000fe200020006ff */
[C---:B------:R-:W-:Y:S01]  /*6070*/  FFMA R4, R81.reuse, R85, R4 ;  /* 0x0000005551047223 */ /* 0x040fe20000000004 */
[C---:B------:R-:W-:Y:S01]  /*6080*/  FFMA R5, R81.reuse, R88, R5 ;  /* 0x0000005851057223 */ /* 0x040fe20000000005 */
[----:B------:R-:W-:Y:S01]  /*6090*/  F2FP.F16.E4M3.UNPACK_B R133, R160.H1 ;  /* 0x000000a0ff85723e */ /* 0x000fe200030006ff */
[----:B------:R-:W-:Y:S01]  /*60a0*/  FFMA R6, R81, R87, R6 ;  /* 0x0000005751067223 */ /* 0x000fe20000000006 */
[----:B------:R-:W-:Y:S01]  /*60b0*/  F2FP.SATFINITE.E4M3.F32.PACK_AB_MERGE_C R195, R7, R3, RZ ;  /* 0x0000000307c3723e */ /* 0x000fe200048070ff */
[----:B------:R-:W-:Y:S02]  /*60c0*/  HADD2.F32 R128, -RZ, R127.H1_H1 ;  /* 0x3000007fff807230 */ /* 0x000fe40000004100 */
[----:B------:R-:W-:Y:S01]  /*60d0*/  FMUL R11, R78, R11 ;  /* 0x0000000b4e0b7220 */ /* 0x000fe20000400000 */
[----:B------:R-:W-:Y:S01]  /*60e0*/  HADD2.F32 R132, -RZ, R131.H1_H1 ;  /* 0x30000083ff847230 */ /* 0x000fe20000004100 */
[----:B------:R-:W-:Y:S01]  /*60f0*/  F2FP.SATFINITE.E4M3.F32.PACK_AB_MERGE_C R200, R2, R0, R195 ;  /* 0x0000000002c8723e */ /* 0x000fe200048070c3 */
[----:B------:R-:W-:Y:S01]  /*6100*/  FMUL R10, R78, R14 ;  /* 0x0000000e4e0a7220 */ /* 0x000fe20000400000 */
[----:B------:R-:W-:Y:S01]  /*6110*/  IADD3 R195, PT, PT, R186, R207, RZ ;  /* 0x000000cfbac37210 */ /* 0x000fe20007ffe0ff */
[C---:B------:R-:W-:Y:S01]  /*6120*/  FFMA R11, R81.reuse, R90, R11 ;  /* 0x0000005a510b7223 */ /* 0x040fe2000000000b */
[C---:B------:R-:W-:Y:S01]  /*6130*/  FFMA R8, R81.reuse, R89, R8 ;  /* 0x0000005951087223 */ /* 0x040fe20000000008 */
[C---:B------:R-:W-:Y:S01]  /*6140*/  FFMA R9, R81.reuse, R92, R9 ;  /* 0x0000005c51097223 */ /* 0x040fe20000000009 */
[--C-:B------:R-:W-:Y:S02]  /*6150*/  HADD2.F32 R95, -RZ, R97.reuse.H0_H0 ;  /* 0x20000061ff5f7230 */ /* 0x100fe40000004100 */
[----:B------:R-:W-:Y:S01]  /*6160*/  FFMA R10, R81, R91, R10 ;  /* 0x0000005b510a7223 */ /* 0x000fe2000000000a */
[----:B------:R-:W-:Y:S01]  /*6170*/  F2FP.SATFINITE.E4M3.F32.PACK_AB_MERGE_C R201, R11, R6, RZ ;  /* 0x000000060bc9723e */ /* 0x000fe200048070ff */
[C---:B------:R-:W-:Y:S01]  /*6180*/  FMUL R15, R78.reuse, R15 ;  /* 0x0000000f4e0f7220 */ /* 0x040fe20000400000 */
[----:B------:R-:W-:Y:S02]  /*6190*/  HADD2.F32 R98, -RZ, R97.H1_H1 ;  /* 0x30000061ff627230 */ /* 0x000fe40000004100 */
[C---:B------:R-:W-:Y:S01]  /*61a0*/  FMUL R14, R78.reuse, R18 ;  /* 0x000000124e0e7220 */ /* 0x040fe20000400000 */
[----:B------:R-:W-:Y:S01]  /*61b0*/  F2FP.SATFINITE.E4M3.F32.PACK_AB_MERGE_C R201, R5, R4, R201 ;  /* 0x0000000405c9723e */ /* 0x000fe200048070c9 */
[----:B------:R-:W-:Y:S02]  /*61c0*/  HADD2.F32 R97, -RZ, R99.H0_H0 ;  /* 0x20000063ff617230 */ /* 0x000fe40000004100 */
[C---:B------:R-:W-:Y:S01]  /*61d0*/  FFMA R15, R81.reuse, R94, R15 ;  /* 0x0000005e510f7223 */ /* 0x040fe2000000000f */
[C---:B------:R-:W-:Y:S01]  /*61e0*/  FFMA R12, R81.reuse, R93, R12 ;  /* 0x0000005d510c7223 */ /* 0x040fe2000000000c */
[----:B------:R-:W-:Y:S01]  /*61f0*/  FFMA R13, R81, R96, R13 ;  /* 0x00000060510d7223 */ /* 0x000fe2000000000d */
[----:B------:R-:W-:Y:S01]  /*6200*/  F2FP.F16.E4M3.UNPACK_B R135, R161 ;  /* 0x000000a1ff87723e */ /* 0x000fe200020006ff */
[--C-:B------:R-:W-:Y:S01]  /*6210*/  HADD2.F32 R99, -RZ, R101.reuse.H0_H0 ;  /* 0x20000065ff637230 */ /* 0x100fe20000004100 */
[----:B------:R-:W-:Y:S01]  /*6220*/  F2FP.SATFINITE.E4M3.F32.PACK_AB_MERGE_C R202, R15, R10, RZ ;  /* 0x0000000a0fca723e */ /* 0x000fe200048070ff */
[----:B------:R-:W-:Y:S01]  /*6230*/  FFMA R14, R81, R95, R14 ;  /* 0x0000005f510e7223 */ /* 0x000fe2000000000e */
[C---:B------:R-:W-:Y:S01]  /*6240*/  FMUL R19, R78.reuse, R19 ;  /* 0x000000134e137220 */ /* 0x040fe20000400000 */
[----:B------:R-:W-:Y:S01]  /*6250*/  HADD2.F32 R102, -RZ, R101.H1_H1 ;  /* 0x30000065ff667230 */ /* 0x000fe20000004100 */
[----:B------:R-:W-:Y:S01]  /*6260*/  F2FP.SATFINITE.E4M3.F32.PACK_AB_MERGE_C R202, R9, R8, R202 ;  /* 0x0000000809ca723e */ /* 0x000fe200048070ca */
[----:B------:R-:W-:Y:S02]  /*6270*/  HADD2.F32 R101, -RZ, R103.H0_H0 ;  /* 0x20000067ff657230 */ /* 0x000fe40000004100 */
[C---:B------:R-:W-:Y:S01]  /*6280*/  FFMA R19, R81.reuse, R98, R19 ;  /* 0x0000006251137223 */ /* 0x040fe20000000013 */
[C---:B------:R-:W-:Y:S01]  /*6290*/  FFMA R16, R81.reuse, R97, R16 ;  /* 0x0000006151107223 */ /* 0x040fe20000000010 */
[----:B------:R-:W-:Y:S01]  /*62a0*/  FFMA R17, R81, R100, R17 ;  /* 0x0000006451117223 */ /* 0x000fe20000000011 */
[----:B------:R-:W-:Y:S02]  /*62b0*/  HADD2.F32 R136, -RZ, R135.H1_H1 ;  /* 0x30000087ff887230 */ /* 0x000fe40000004100 */
[C---:B------:R-:W-:Y:S01]  /*62c0*/  FMUL R18, R78.reuse, R22 ;  /* 0x000000164e127220 */ /* 0x040fe20000400000 */
[----:B------:R-:W-:Y:S01]  /*62d0*/  F2FP.F16.E4M3.UNPACK_B R137, R161.H1 ;  /* 0x000000a1ff89723e */ /* 0x000fe200030006ff */
[C---:B------:R-:W-:Y:S01]  /*62e0*/  FMUL R23, R78.reuse, R23 ;  /* 0x000000174e177220 */ /* 0x040fe20000400000 */
[--C-:B------:R-:W-:Y:S01]  /*62f0*/  HADD2.F32 R103, -RZ, R105.reuse.H0_H0 ;  /* 0x20000069ff677230 */ /* 0x100fe20000004100 */
[----:B------:R-:W-:Y:S01]  /*6300*/  F2FP.SATFINITE.E4M3.F32.PACK_AB_MERGE_C R203, R19, R14, RZ ;  /* 0x0000000e13cb723e */ /* 0x000fe200048070ff */
[C---:B------:R-:W-:Y:S01]  /*6310*/  FFMA R18, R81.reuse, R99, R18 ;  /* 0x0000006351127223 */ /* 0x040fe20000000012 */
[C---:B------:R-:W-:Y:S01]  /*6320*/  FFMA R23, R81.reuse, R102, R23 ;  /* 0x0000006651177223 */ /* 0x040fe20000000017 */
[----:B------:R-:W-:Y:S01]  /*6330*/  FFMA R20, R81, R101, R20 ;  /* 0x0000006551147223 */ /* 0x000fe20000000014 */
[----:B------:R-:W-:Y:S01]  /*6340*/  F2FP.F16.E4M3.UNPACK_B R139, R162 ;  /* 0x000000a2ff8b723e */ /* 0x000fe200020006ff */
[----:B------:R-:W-:Y:S01]  /*6350*/  HADD2.F32 R106, -RZ, R105.H1_H1 ;  /* 0x30000069ff6a7230 */ /* 0x000fe20000004100 */
[----:B------:R-:W-:Y:S01]  /*6360*/  F2FP.SATFINITE.E4M3.F32.PACK_AB_MERGE_C R203, R13, R12, R203 ;  /* 0x0000000c0dcb723e */ /* 0x000fe200048070cb */
[----:B------:R-:W-:Y:S01]  /*6370*/  FFMA R21, R81, R104, R21 ;  /* 0x0000006851157223 */ /* 0x000fe20000000015 */
[----:B------:R-:W-:Y:S01]  /*6380*/  F2FP.SATFINITE.E4M3.F32.PACK_AB_MERGE_C R208, R23, R18, RZ ;  /* 0x0000001217d0723e */ /* 0x000fe200048070ff */
[----:B------:R-:W-:Y:S02]  /*6390*/  HADD2.F32 R105, -RZ, R107.H0_H0 ;  /* 0x2000006bff697230 */ /* 0x000fe40000004100 */
[C---:B------:R-:W-:Y:S01]  /*63a0*/  FMUL R22, R78.reuse, R26 ;  /* 0x0000001a4e167220 */ /* 0x040fe20000400000 */
[----:B------:R1:W-:Y:S01]  /*63b0*/  STS.128 [R172+UR49+0x8200], R200 ;  /* 0x008200c8ac007988 */ /* 0x0003e20008000c31 */
[----:B------:R-:W-:Y:S01]  /*63c0*/  F2FP.SATFINITE.E4M3.F32.PACK_AB_MERGE_C R208, R17, R16, R208 ;  /* 0x0000001011d0723e */ /* 0x000fe200048070d0 */
[----:B------:R-:W-:Y:S02]  /*63d0*/  HADD2.F32 R140, -RZ, R139.H1_H1 ;  /* 0x3000008bff8c7230 */ /* 0x000fe40000004100 */
[C---:B------:R-:W-:Y:S01]  /*63e0*/  FFMA R22, R81.reuse, R103, R22 ;  /* 0x0000006751167223 */ /* 0x040fe20000000016 */
[C---:B------:R-:W-:Y:S01]  /*63f0*/  FMUL R27, R78.reuse, R27 ;  /* 0x0000001b4e1b7220 */ /* 0x040fe20000400000 */
[--C-:B------:R-:W-:Y:S02]  /*6400*/  HADD2.F32 R107, -RZ, R109.reuse.H0_H0 ;  /* 0x2000006dff6b7230 */ /* 0x100fe40000004100 */
[C---:B------:R-:W-:Y:S01]  /*6410*/  FMUL R26, R78.reuse, R30 ;  /* 0x0000001e4e1a7220 */ /* 0x040fe20000400000 */
[----:B------:R-:W-:Y:S02]  /*6420*/  HADD2.F32 R110, -RZ, R109.H1_H1 ;  /* 0x3000006dff6e7230 */ /* 0x000fe40000004100 */
[C---:B------:R-:W-:Y:S01]  /*6430*/  FFMA R27, R81.reuse, R106, R27 ;  /* 0x0000006a511b7223 */ /* 0x040fe2000000001b */
[C---:B------:R-:W-:Y:S01]  /*6440*/  FFMA R24, R81.reuse, R105, R24 ;  /* 0x0000006951187223 */ /* 0x040fe20000000018 */
[----:B------:R-:W-:Y:S01]  /*6450*/  FFMA R25, R81, R108, R25 ;  /* 0x0000006c51197223 */ /* 0x000fe20000000019 */
[----:B------:R-:W-:Y:S01]  /*6460*/  F2FP.F16.E4M3.UNPACK_B R141, R162.H1 ;  /* 0x000000a2ff8d723e */ /* 0x000fe200030006ff */
[----:B------:R-:W-:Y:S01]  /*6470*/  HADD2.F32 R109, -RZ, R111.H0_H0 ;  /* 0x2000006fff6d7230 */ /* 0x000fe20000004100 */
[----:B------:R-:W-:Y:S01]  /*6480*/  F2FP.SATFINITE.E4M3.F32.PACK_AB_MERGE_C R209, R27, R22, RZ ;  /* 0x000000161bd1723e */ /* 0x000fe200048070ff */
[----:B------:R-:W-:Y:S01]  /*6490*/  FFMA R26, R81, R107, R26 ;  /* 0x0000006b511a7223 */ /* 0x000fe2000000001a */
[C---:B------:R-:W-:Y:S01]  /*64a0*/  FMUL R31, R78.reuse, R31 ;  /* 0x0000001f4e1f7220 */ /* 0x040fe20000400000 */
[--C-:B------:R-:W-:Y:S01]  /*64b0*/  HADD2.F32 R111, -RZ, R113.reuse.H0_H0 ;  /* 0x20000071ff6f7230 */ /* 0x100fe20000004100 */
[----:B------:R-:W-:Y:S01]  /*64c0*/  F2FP.SATFINITE.E4M3.F32.PACK_AB_MERGE_C R209, R21, R20, R209 ;  /* 0x0000001415d1723e */ /* 0x000fe200048070d1 */
[----:B------:R-:W-:Y:S02]  /*64d0*/  HADD2.F32 R114, -RZ, R113.H1_H1 ;  /* 0x30000071ff727230 */ /* 0x000fe40000004100 */
[C---:B------:R-:W-:Y:S01]  /*64e0*/  FFMA R31, R81.reuse, R110, R31 ;  /* 0x0000006e511f7223 */ /* 0x040fe2000000001f */
[C---:B------:R-:W-:Y:S01]  /*64f0*/  FFMA R28, R81.reuse, R109, R28 ;  /* 0x0000006d511c7223 */ /* 0x040fe2000000001c */
[----:B------:R-:W-:Y:S01]  /*6500*/  FFMA R29, R81, R112, R29 ;  /* 0x00000070511d7223 */ /* 0x000fe2000000001d */
[----:B------:R-:W-:Y:S02]  /*6510*/  HADD2.F32 R113, -RZ, R115.H0_H0 ;  /* 0x20000073ff717230 */ /* 0x000fe40000004100 */
[C---:B------:R-:W-:Y:S01]  /*6520*/  FMUL R30, R78.reuse, R34 ;  /* 0x000000224e1e7220 */ /* 0x040fe20000400000 */
[----:B------:R-:W-:Y:S01]  /*6530*/  F2FP.F16.E4M3.UNPACK_B R143, R163 ;  /* 0x000000a3ff8f723e */ /* 0x000fe200020006ff */
[C---:B------:R-:W-:Y:S01]  /*6540*/  FMUL R35, R78.reuse, R35 ;  /* 0x000000234e237220 */ /* 0x040fe20000400000 */
[----:B------:R-:W-:Y:S01]  /*6550*/  HADD2.F32 R115, -RZ, R117.H0_H0 ;  /* 0x20000075ff737230 */ /* 0x000fe20000004100 */
[----:B------:R-:W-:Y:S01]  /*6560*/  F2FP.SATFINITE.E4M3.F32.PACK_AB_MERGE_C R210, R31, R26, RZ ;  /* 0x0000001a1fd2723e */ /* 0x000fe200048070ff */
[C---:B------:R-:W-:Y:S01]  /*6570*/  FFMA R30, R81.reuse, R111, R30 ;  /* 0x0000006f511e7223 */ /* 0x040fe2000000001e */
[C---:B------:R-:W-:Y:S01]  /*6580*/  FFMA R35, R81.reuse, R114, R35 ;  /* 0x0000007251237223 */ /* 0x040fe20000000023 */
[C---:B------:R-:W-:Y:S01]  /*6590*/  FFMA R32, R81.reuse, R113, R32 ;  /* 0x0000007151207223 */ /* 0x040fe20000000020 */
[----:B------:R-:W-:Y:S01]  /*65a0*/  F2FP.F16.E4M3.UNPACK_B R145, R163.H1 ;  /* 0x000000a3ff91723e */ /* 0x000fe200030006ff */
[----:B------:R-:W-:Y:S01]  /*65b0*/  FFMA R33, R81, R116, R33 ;  /* 0x0000007451217223 */ /* 0x000fe20000000021 */
[----:B------:R-:W-:Y:S01]  /*65c0*/  F2FP.SATFINITE.E4M3.F32.PACK_AB_MERGE_C R210, R25, R24, R210 ;  /* 0x0000001819d2723e */ /* 0x000fe200048070d2 */
[----:B------:R-:W-:Y:S01]  /*65d0*/  HADD2.F32 R144, -RZ, R143.H1_H1 ;  /* 0x3000008fff907230 */ /* 0x000fe20000004100 */
[----:B------:R-:W-:Y:S01]  /*65e0*/  F2FP.SATFINITE.E4M3.F32.PACK_AB_MERGE_C R211, R35, R30, RZ ;  /* 0x0000001e23d3723e */ /* 0x000fe200048070ff */
[----:B------:R-:W-:Y:S02]  /*65f0*/  HADD2.F32 R118, -RZ, R117.H1_H1 ;  /* 0x30000075ff767230 */ /* 0x000fe40000004100 */
[C---:B------:R-:W-:Y:S01]  /*6600*/  FMUL R34, R78.reuse, R38 ;  /* 0x000000264e227220 */ /* 0x040fe20000400000 */
[----:B------:R-:W-:Y:S01]  /*6610*/  HADD2.F32 R117, -RZ, R119.H0_H0 ;  /* 0x20000077ff757230 */ /* 0x000fe20000004100 */
[----:B------:R-:W-:Y:S01]  /*6620*/  F2FP.SATFINITE.E4M3.F32.PACK_AB_MERGE_C R211, R29, R28, R211 ;  /* 0x0000001c1dd3723e */ /* 0x000fe200048070d3 */
[C---:B------:R-:W-:Y:S01]  /*6630*/  FMUL R39, R78.reuse, R39 ;  /* 0x000000274e277220 */ /* 0x040fe20000400000 */
[--C-:B------:R-:W-:Y:S02]  /*6640*/  HADD2.F32 R119, -RZ, R121.reuse.H0_H0 ;  /* 0x20000079ff777230 */ /* 0x100fe40000004100 */
[C---:B------:R-:W-:Y:S01]  /*6650*/  FFMA R34, R81.reuse, R115, R34 ;  /* 0x0000007351227223 */ /* 0x040fe20000000022 */
[----:B------:R-:W-:Y:S01]  /*6660*/  HADD2.F32 R122, -RZ, R121.H1_H1 ;  /* 0x30000079ff7a7230 */ /* 0x000fe20000004100 */
[----:B------:R1:W-:Y:S01]  /*6670*/  STS.128 [R192+0x8010], R208 ;  /* 0x008010d0c0007388 */ /* 0x0003e20000000c00 */
[----:B------:R-:W-:Y:S02]  /*6680*/  HADD2.F32 R121, -RZ, R123.H0_H0 ;  /* 0x2000007bff797230 */ /* 0x000fe40000004100 */
[C---:B------:R-:W-:Y:S01]  /*6690*/  FFMA R39, R81.reuse, R118, R39 ;  /* 0x0000007651277223 */ /* 0x040fe20000000027 */
[C---:B------:R-:W-:Y:S01]  /*66a0*/  FFMA R36, R81.reuse, R117, R36 ;  /* 0x0000007551247223 */ /* 0x040fe20000000024 */
[----:B------:R-:W-:Y:S01]  /*66b0*/  FFMA R37, R81, R120, R37 ;  /* 0x0000007851257223 */ /* 0x000fe20000000025 */
[C---:B------:R-:W-:Y:S01]  /*66c0*/  FMUL R38, R78.reuse, R42 ;  /* 0x0000002a4e267220 */ /* 0x040fe20000400000 */
[----:B------:R-:W-:Y:S01]  /*66d0*/  ISETP.NE.AND P0, PT, R189, RZ, PT ;  /* 0x000000ffbd00720c */ /* 0x000fe20003f05270 */
[C---:B------:R-:W-:Y:S01]  /*66e0*/  FMUL R43, R78.reuse, R43 ;  /* 0x0000002b4e2b7220 */ /* 0x040fe20000400000 */
[--C-:B------:R-:W-:Y:S01]  /*66f0*/  HADD2.F32 R123, -RZ, R125.reuse.H0_H0 ;  /* 0x2000007dff7b7230 */ /* 0x100fe20000004100 */
[----:B------:R-:W-:Y:S01]  /*6700*/  F2FP.SATFINITE.E4M3.F32.PACK_AB_MERGE_C R212, R39, R34, RZ ;  /* 0x0000002227d4723e */ /* 0x000fe200048070ff */
[C---:B------:R-:W-:Y:S01]  /*6710*/  FFMA R38, R81.reuse, R119, R38 ;  /* 0x0000007751267223 */ /* 0x040fe20000000026 */
[C---:B------:R-:W-:Y:S01]  /*6720*/  FFMA R43, R81.reuse, R122, R43 ;  /* 0x0000007a512b7223 */ /* 0x040fe2000000002b */
[----:B------:R-:W-:Y:S01]  /*6730*/  FFMA R40, R81, R121, R40 ;  /* 0x0000007951287223 */ /* 0x000fe20000000028 */
[----:B------:R-:W-:Y:S01]  /*6740*/  F2FP.SATFINITE.E4M3.F32.PACK_AB_MERGE_C R212, R33, R32, R212 ;  /* 0x0000002021d4723e */ /* 0x000fe200048070d4 */
[----:B------:R-:W-:Y:S01]  /*6750*/  FFMA R41, R81, R124, R41 ;  /* 0x0000007c51297223 */ /* 0x000fe20000000029 */
[----:B------:R-:W-:Y:S01]  /*6760*/  HADD2.F32 R126, -RZ, R125.H1_H1 ;  /* 0x3000007dff7e7230 */ /* 0x000fe20000004100 */
[----:B------:R-:W-:Y:S01]  /*6770*/  F2FP.SATFINITE.E4M3.F32.PACK_AB_MERGE_C R213, R43, R38, RZ ;  /* 0x000000262bd5723e */ /* 0x000fe200048070ff */
[----:B------:R-:W-:Y:S02]  /*6780*/  HADD2.F32 R125, -RZ, R127.H0_H0 ;  /* 0x2000007fff7d7230 */ /* 0x000fe40000004100 */
[C---:B------:R-:W-:Y:S01]  /*6790*/  FMUL R42, R78.reuse, R46 ;  /* 0x0000002e4e2a7220 */ /* 0x040fe20000400000 */
[----:B------:R-:W-:Y:S01]  /*67a0*/  FMUL R47, R78, R47 ;  /* 0x0000002f4e2f7220 */ /* 0x000fe20000400000 */
[--C-:B------:R-:W-:Y:S01]  /*67b0*/  HADD2.F32 R127, -RZ, R129.reuse.H0_H0 ;  /* 0x20000081ff7f7230 */ /* 0x100fe20000004100 */
[----:B------:R-:W-:Y:S01]  /*67c0*/  F2FP.SATFINITE.E4M3.F32.PACK_AB_MERGE_C R213, R37, R36, R213 ;  /* 0x0000002425d5723e */ /* 0x000fe200048070d5 */
[C---:B------:R-:W-:Y:S01]  /*67d0*/  FFMA R42, R81.reuse, R123, R42 ;  /* 0x0000007b512a7223 */ /* 0x040fe2000000002a */
[C---:B------:R-:W-:Y:S01]  /*67e0*/  FFMA R47, R81.reuse, R126, R47 ;  /* 0x0000007e512f7223 */ /* 0x040fe2000000002f */
[C---:B------:R-:W-:Y:S01]  /*67f0*/  FFMA R44, R81.reuse, R125, R44 ;  /* 0x0000007d512c7223 */ /* 0x040fe2000000002c */
[----:B------:R-:W-:Y:S01]  /*6800*/  ISETP.NE.AND P6, PT, R198, RZ, PT ;  /* 0x000000ffc600720c */ /* 0x000fe20003fc5270 */
[----:B------:R-:W-:Y:S01]  /*6810*/  FFMA R45, R81, R128, R45 ;  /* 0x00000080512d7223 */ /* 0x000fe2000000002d */
[----:B------:R-:W-:Y:S01]  /*6820*/  HADD2.F32 R130, -RZ, R129.H1_H1 ;  /* 0x30000081ff827230 */ /* 0x000fe20000004100 */
[----:B------:R-:W-:Y:S01]  /*6830*/  F2FP.SATFINITE.E4M3.F32.PACK_AB_MERGE_C R214, R47, R42, RZ ;  /* 0x0000002a2fd6723e */ /* 0x000fe200048070ff */
[----:B------:R-:W-:Y:S02]  /*6840*/  HADD2.F32 R129, -RZ, R131.H0_H0 ;  /* 0x20000083ff817230 */ /* 0x000fe40000004100 */
[C---:B------:R-:W-:Y:S01]  /*6850*/  FMUL R46, R78.reuse, R50 ;  /* 0x000000324e2e7220 */ /* 0x040fe20000400000 */
[C---:B------:R-:W-:Y:S01]  /*6860*/  FMUL R51, R78.reuse, R51 ;  /* 0x000000334e337220 */ /* 0x040fe20000400000 */
[--C-:B------:R-:W-:Y:S02]  /*6870*/  HADD2.F32 R131, -RZ, R133.reuse.H0_H0 ;  /* 0x20000085ff837230 */ /* 0x100fe40000004100 */
[C---:B------:R-:W-:Y:S01]  /*6880*/  FMUL R50, R78.reuse, R54 ;  /* 0x000000364e327220 */ /* 0x040fe20000400000 */
[C---:B------:R-:W-:Y:S01]  /*6890*/  FFMA R46, R81.reuse, R127, R46 ;  /* 0x0000007f512e7223 */ /* 0x040fe2000000002e */
[----:B------:R-:W-:Y:S02]  /*68a0*/  HADD2.F32 R134, -RZ, R133.H1_H1 ;  /* 0x30000085ff867230 */ /* 0x000fe40000004100 */
[C---:B------:R-:W-:Y:S01]  /*68b0*/  FFMA R51, R81.reuse, R130, R51 ;  /* 0x0000008251337223 */ /* 0x040fe20000000033 */
[----:B------:R-:W-:Y:S02]  /*68c0*/  HADD2.F32 R133, -RZ, R135.H0_H0 ;  /* 0x20000087ff857230 */ /* 0x000fe40000004100 */
[C---:B------:R-:W-:Y:S01]  /*68d0*/  FMUL R55, R78.reuse, R55 ;  /* 0x000000374e377220 */ /* 0x040fe20000400000 */
[C---:B------:R-:W-:Y:S01]  /*68e0*/  FFMA R48, R81.reuse, R129, R48 ;  /* 0x0000008151307223 */ /* 0x040fe20000000030 */
[C---:B------:R-:W-:Y:S01]  /*68f0*/  FFMA R49, R81.reuse, R132, R49 ;  /* 0x0000008451317223 */ /* 0x040fe20000000031 */
[--C-:B------:R-:W-:Y:S02]  /*6900*/  HADD2.F32 R135, -RZ, R137.reuse.H0_H0 ;  /* 0x20000089ff877230 */ /* 0x100fe40000004100 */
[C---:B------:R-:W-:Y:S01]  /*6910*/  FFMA R50, R81.reuse, R131, R50 ;  /* 0x0000008351327223 */ /* 0x040fe20000000032 */
[----:B------:R-:W-:Y:S02]  /*6920*/  HADD2.F32 R138, -RZ, R137.H1_H1 ;  /* 0x30000089ff8a7230 */ /* 0x000fe40000004100 */
[C---:B------:R-:W-:Y:S01]  /*6930*/  FMUL R54, R78.reuse, R58 ;  /* 0x0000003a4e367220 */ /* 0x040fe20000400000 */
[----:B------:R-:W-:Y:S02]  /*6940*/  HADD2.F32 R137, -RZ, R139.H0_H0 ;  /* 0x2000008bff897230 */ /* 0x000fe40000004100 */
[C---:B------:R-:W-:Y:S01]  /*6950*/  FFMA R55, R81.reuse, R134, R55 ;  /* 0x0000008651377223 */ /* 0x040fe20000000037 */
        /* <DEDUP_REMOVED lines=16> */
[----:B------:R-:W-:Y:S01]  /*6a60*/  FFMA R63, R81, R142, R63 ;  /* 0x0000008e513f7223 */ /* 0x000fe2000000003f */
[----:B------:R-:W-:Y:S01]  /*6a70*/  FMUL R67, R78, R67 ;  /* 0x000000434e437220 */ /* 0x000fe20000400000 */
[----:B------:R-:W-:Y:S01]  /*6a80*/  F2FP.SATFINITE.E4M3.F32.PACK_AB_MERGE_C R215, R51, R46, RZ ;  /* 0x0000002e33d7723e */ /* 0x000fe200048070ff */
[C---:B------:R-:W-:Y:S01]  /*6a90*/  FFMA R60, R81.reuse, R141, R60 ;  /* 0x0000008d513c7223 */ /* 0x040fe2000000003c */
[C---:B------:R-:W-:Y:S01]  /*6aa0*/  FFMA R61, R81.reuse, R144, R61 ;  /* 0x00000090513d7223 */ /* 0x040fe2000000003d */
[C---:B------:R-:W-:Y:S01]  /*6ab0*/  FFMA R62, R81.reuse, R143, R62 ;  /* 0x0000008f513e7223 */ /* 0x040fe2000000003e */
[----:B------:R-:W-:Y:S01]  /*6ac0*/  FFMA R67, R81, R146, R67 ;  /* 0x0000009251437223 */ /* 0x000fe20000000043 */
[----:B------:R-:W-:Y:S02]  /*6ad0*/  F2FP.SATFINITE.E4M3.F32.PACK_AB_MERGE_C R214, R41, R40, R214 ;  /* 0x0000002829d6723e */ /* 0x000fe400048070d6 */
[----:B------:R-:W-:Y:S02]  /*6ae0*/  F2FP.SATFINITE.E4M3.F32.PACK_AB_MERGE_C R215, R45, R44, R215 ;  /* 0x0000002c2dd7723e */ /* 0x000fe400048070d7 */
[----:B------:R-:W-:Y:S02]  /*6af0*/  F2FP.SATFINITE.E4M3.F32.PACK_AB_MERGE_C R216, R55, R50, RZ ;  /* 0x0000003237d8723e */ /* 0x000fe400048070ff */
[----:B------:R-:W-:Y:S01]  /*6b00*/  F2FP.SATFINITE.E4M3.F32.PACK_AB_MERGE_C R217, R59, R54, RZ ;  /* 0x000000363bd9723e */ /* 0x000fe200048070ff */
[----:B------:R1:W-:Y:S01]  /*6b10*/  STS.128 [R195+0x8020], R212 ;  /* 0x008020d4c3007388 */ /* 0x0003e20000000c00 */
[----:B------:R-:W-:Y:S02]  /*6b20*/  F2FP.SATFINITE.E4M3.F32.PACK_AB_MERGE_C R218, R63, R58, RZ ;  /* 0x0000003a3fda723e */ /* 0x000fe400048070ff */
[----:B------:R-:W-:Y:S02]  /*6b30*/  F2FP.SATFINITE.E4M3.F32.PACK_AB_MERGE_C R219, R67, R62, RZ ;  /* 0x0000003e43db723e */ /* 0x000fe400048070ff */
[----:B------:R-:W-:Y:S02]  /*6b40*/  F2FP.SATFINITE.E4M3.F32.PACK_AB_MERGE_C R216, R49, R48, R216 ;  /* 0x0000003031d8723e */ /* 0x000fe400048070d8 */
[----:B------:R-:W-:Y:S02]  /*6b50*/  F2FP.SATFINITE.E4M3.F32.PACK_AB_MERGE_C R217, R53, R52, R217 ;  /* 0x0000003435d9723e */ /* 0x000fe400048070d9 */
[----:B------:R-:W-:Y:S02]  /*6b60*/  F2FP.SATFINITE.E4M3.F32.PACK_AB_MERGE_C R218, R57, R56, R218 ;  /* 0x0000003839da723e */ /* 0x000fe400048070da */
[----:B------:R-:W-:Y:S02]  /*6b70*/  F2FP.SATFINITE.E4M3.F32.PACK_AB_MERGE_C R219, R61, R60, R219 ;  /* 0x0000003c3ddb723e */ /* 0x000fe400048070db */
[----:B------:R-:W-:Y:S02]  /*6b80*/  LEA R204, R181, UR49, 0x3 ;  /* 0x00000031b5cc7c11 */ /* 0x000fe4000f8e18ff */
[----:B------:R-:W-:Y:S01]  /*6b90*/  @P6 SHF.L.U32 R221, R180, 0x1f, RZ ;  /* 0x0000001fb4dd6819 */ /* 0x000fe200000006ff */
[----:B------:R1:W-:Y:S01]  /*6ba0*/  STS.128 [R194+0x8010], R216 ;  /* 0x008010d8c2007388 */ /* 0x0003e20000000c00 */
[----:B------:R-:W-:Y:S01]  /*6bb0*/  @!PT LDS RZ, [RZ] ;  /* 0x00000000fffff984 */ /* 0x000fe20000000800 */
[----:B------:R-:W-:Y:S01]  /*6bc0*/  @!PT LDS RZ, [RZ] ;  /* 0x00000000fffff984 */ /* 0x000fe20000000800 */
[----:B------:R-:W-:Y:S01]  /*6bd0*/  @!PT LDS RZ, [RZ] ;  /* 0x00000000fffff984 */ /* 0x000fe20000000800 */
[----:B------:R-:W-:Y:S01]  /*6be0*/  @!PT LDS RZ, [RZ] ;  /* 0x00000000fffff984 */ /* 0x000fe20000000800 */
[----:B------:R2:W-:Y:S07]  /*6bf0*/  MEMBAR.ALL.CTA ;  /* 0x0000000000007992 */ /* 0x0005ee0000008000 */
[----:B--2---:R-:W2:Y:S02]  /*6c00*/  FENCE.VIEW.ASYNC.S ;  /* 0x00000000000073c6 */ /* 0x004ea40000000000 */
[----:B--2---:R-:W-:Y:S06]  /*6c10*/  BAR.SYNC.DEFER_BLOCKING 0x1, 0x80 ;  /* 0x0042000000007b1d */ /* 0x004fec0000010000 */
[----:B------:R-:W-:Y:S05]  /*6c20*/  @P0 BRA `(.L_x_97) ;  /* 0x0000000000280947 */ /* 0x000fea0003800000 */
[----:B------:R-:W-:Y:S02]  /*6c30*/  UIADD3 UR4, UPT, UPT, UR49, 0x8200, URZ ;  /* 0x0000820031047890 */ /* 0x000fe4000fffe0ff */
[----:B------:R-:W-:Y:S01]  /*6c40*/  UIADD3 UR6, UP0, UPT, UR52, 0x680, URZ ;  /* 0x0000068034067890 */ /* 0x000fe2000ff1e0ff */
[----:B------:R-:W-:Y:S03]  /*6c50*/  UMOV UR43, UR36 ;  /* 0x00000024002b7c82 */ /* 0x000fe60008000000 */
[----:B------:R-:W-:Y:S01]  /*6c60*/  MOV R188, UR4 ;  /* 0x0000000400bc7c02 */ /* 0x000fe20008000f00 */
[----:B------:R-:W-:Y:S03]  /*6c70*/  UIADD3.X UR7, UPT, UPT, URZ, UR53, URZ, UP0, !UPT ;  /* 0x00000035ff077290 */ /* 0x000fe600087fe4ff */
[----:B------:R-:W-:Y:S11]  /*6c80*/  R2UR UR40, R188 ;  /* 0x00000000bc2872ca */ /* 0x000ff600000e0000 */
[----:B------:R-:W-:Y:S02]  /*6c90*/  @!UPT UIADD3 URZ, UPT, UPT, URZ, URZ, URZ ;  /* 0x000000fffffff290 */ /* 0x000fe4000fffe0ff */
[----:B------:R2:W-:Y:S01]  /*6ca0*/  UTMASTG.3D [UR40], [UR6] ;  /* 0x00000028060073b5 */ /* 0x0005e20008010000 */
[----:B------:R0:W-:Y:S01]  /*6cb0*/  UTMACMDFLUSH ;  /* 0x00000000000079b7 */ /* 0x0001e20000000000 */
[----:B--2---:R-:W-:Y:S04]  /*6cc0*/  DEPBAR.LE SB0, 0x1 ;  /* 0x000080400000791a */ /* 0x004fe80000000000 */
.L_x_97:
[----:B------:R-:W-:Y:S05]  /*6cd0*/  BSYNC.RECONVERGENT B0 ;  /* 0x0000000000007941 */ /* 0x000fea0003800200 */
.L_x_96:
[----:B------:R-:W-:Y:S06]  /*6ce0*/  BAR.SYNC.DEFER_BLOCKING 0x1, 0x80 ;  /* 0x0042000000007b1d */ /* 0x000fec0000010000 */
[----:B------:R-:W2:Y:S01]  /*6cf0*/  @P6 SYNCS.PHASECHK.TRANS64.TRYWAIT P0, [R204+URZ+0x30], R221 ;  /* 0x000030ddcc0065a7 */ /* 0x000ea200080011ff */
[----:B------:R-:W-:Y:S01]  /*6d00*/  BSSY B1, `(.L_x_98) ;  /* 0x0000023000017945 */ /* 0x000fe20003800000 */
[----:B--2---:R-:W-:Y:S03]  /*6d10*/  @P6 SEL R196, RZ, 0x1, !P0 ;  /* 0x00000001ffc46807 */ /* 0x004fe60004000000 */
[----:B------:R-:W-:Y:S05]  /*6d20*/  @!P6 BRA `(.L_x_99) ;  /* 0x000000000080e947 */ /* 0x000fea0003800000 */
[----:B------:R-:W-:Y:S01]  /*6d30*/  ISETP.NE.AND P1, PT, R197, RZ, PT ;  /* 0x000000ffc500720c */ /* 0x000fe20003f25270 */
[----:B------:R-:W-:Y:S01]  /*6d40*/  BSSY B0, `(.L_x_100) ;  /* 0x000000a000007945 */ /* 0x000fe20003800000 */
[----:B------:R-:W-:Y:S11]  /*6d50*/  ISETP.NE.AND P0, PT, R196, RZ, PT ;  /* 0x000000ffc400720c */ /* 0x000ff60003f05270 */
[----:B------:R-:W-:Y:S04]  /*6d60*/  @P1 IMAD R0, R181, 0x2000, R186 ;  /* 0x00002000b5001824 */ /* 0x000fe800078e02ba */
[C---:B------:R-:W-:Y:S01]  /*6d70*/  @P1 IMAD.IADD R6, R0.reuse, 0x1, R199 ;  /* 0x0000000100061824 */ /* 0x040fe200078e02c7 */
[----:B------:R-:W-:Y:S03]  /*6d80*/  @P1 IADD3 R4, PT, PT, R0, R207, RZ ;  /* 0x000000cf00041210 */ /* 0x000fe60007ffe0ff */
[----:B------:R-:W-:Y:S01]  /*6d90*/  @P1 IMAD.IADD R2, R205, 0x1, R6 ;  /* 0x00000001cd021824 */ /* 0x000fe200078e0206 */
[----:B------:R-:W-:Y:S06]  /*6da0*/  @P0 BRA `(.L_x_101) ;  /* 0x00000000000c0947 */ /* 0x000fec0003800000 */
[----:B------:R-:W-:Y:S04]  /*6db0*/  SHF.L.U32 R3, R180, 0x1f, RZ ;  /* 0x0000001fb4037819 */ /* 0x000fe800000006ff */
[----:B------:R-:W2:Y:S02]  /*6dc0*/  SYNCS.PHASECHK.TRANS64.TRYWAIT P0, [R204+URZ+0x30], R3 ;  /* 0x00003003cc0075a7 */ /* 0x000ea400080011ff */
[----:B--2---:R-:W-:Y:S05]  /*6dd0*/  @!P0 BRA `(.L_x_102) ;  /* 0x0000004800b48947 */ /* 0x004fea0003800000 */
.L_x_101:
[----:B------:R-:W-:Y:S05]  /*6de0*/  BSYNC B0 ;  /* 0x0000000000007941 */ /* 0x000fea0003800000 */
.L_x_100:
[----:B------:R-:W-:Y:S01]  /*6df0*/  ISETP.NE.AND P0, PT, R197, RZ, PT ;  /* 0x000000ffc500720c */ /* 0x000fe20003f05270 */
[----:B--2---:R-:W-:Y:S02]  /*6e00*/  VIADD R204, R204, 0x50 ;  /* 0x00000050cccc7836 */ /* 0x004fe40000000000 */
[----:B------:R-:W-:Y:S02]  /*6e10*/  IMAD.U32 R3, RZ, RZ, UR37 ;  /* 0x00000025ff037e24 */ /* 0x000fe4000f8e00ff */
[----:B------:R-:W-:Y:S03]  /*6e20*/  VIADD R181, R181, 0x1 ;  /* 0x00000001b5b57836 */ /* 0x000fe60000000000 */
[----:B------:R-:W-:Y:S05]  /*6e30*/  PRMT R3, R3, 0x654, R204 ;  /* 0x0000065403037816 */ /* 0x000fea00000000cc */
[----:B------:R2:W3:Y:S04]  /*6e40*/  @P0 LDS.128 R148, [R0] ;  /* 0x0000000000940984 */ /* 0x0004e80000000c00 */
[----:B------:R2:W4:Y:S04]  /*6e50*/  @P0 LDS.128 R156, [R4+0x20] ;  /* 0x00002000049c0984 */ /* 0x0005280000000c00 */
        /* <DEDUP_REMOVED lines=9> */
[----:B------:R-:W-:Y:S01]  /*6ef0*/  SEL R181, R181, RZ, P0 ;  /* 0x000000ffb5b57207 */ /* 0x000fe20000000000 */
[----:B-----5:R5:W-:Y:S02]  /*6f00*/  SYNCS.ARRIVE.TRANS64.RED.A1T0 RZ, [R3+URZ], RZ ;  /* 0x000000ff03ff79a7 */ /* 0x020be400081004ff */
[----:B-----5:R-:W-:Y:S04]  /*6f10*/  SEL R3, RZ, 0x1, P0 ;  /* 0x00000001ff037807 */ /* 0x020fe80000000000 */
[----:B--234-:R-:W-:Y:S02]  /*6f20*/  LOP3.LUT R180, R180, R3, RZ, 0x3c, !PT ;  /* 0x00000003b4b47212 */ /* 0x01cfe400078e3cff */
.L_x_99:
[----:B------:R-:W-:Y:S05]  /*6f30*/  BSYNC B1 ;  /* 0x0000000000017941 */ /* 0x000fea0003800000 */
.L_x_98:
[----:B------:R-:W-:Y:S01]  /*6f40*/  VIADD R0, R80, 0x40 ;  /* 0x0000004050007836 */ /* 0x000fe20000000000 */
[----:B------:R-:W-:Y:S04]  /*6f50*/  BSSY.RECONVERGENT B6, `(.L_x_103) ;  /* 0x0000015000067945 */ /* 0x000fe80003800200 */
[----:B------:R-:W-:Y:S04]  /*6f60*/  SHF.R.U32.HI R0, RZ, 0x15, R0 ;  /* 0x00000015ff007819 */ /* 0x000fe80000011600 */
[----:B------:R-:W-:Y:S11]  /*6f70*/  LOP3.LUT P0, RZ, R0, 0x3, R173, 0x48, !PT ;  /* 0x0000000300ff7812 */ /* 0x000ff600078048ad */
[----:B------:R-:W-:Y:S02]  /*6f80*/  @!UPT UIADD3 URZ, UPT, UPT, URZ, URZ, URZ ;  /* 0x000000fffffff290 */ /* 0x000fe4000fffe0ff */
[----:B------:R-:W-:Y:S05]  /*6f90*/  @!P0 BRA `(.L_x_104) ;  /* 0x0000000000408947 */ /* 0x000fea0003800000 */
[----:B------:R-:W2:Y:S01]  /*6fa0*/  LDCU.64 UR8, c[0x4][0x78] ;  /* 0x01000f00ff0877ac */ /* 0x000ea20008000a00 */
[----:B------:R-:W-:Y:S01]  /*6fb0*/  MOV R3, 0x0 ;  /* 0x0000000000037802 */ /* 0x000fe20000000f00 */
[----:B------:R-:W-:Y:S02]  /*6fc0*/  HFMA2 R12, -RZ, RZ, 0, 5.9604644775390625e-08 ;  /* 0x00000001ff0c7431 */ /* 0x000fe400000001ff */
[----:B------:R-:W-:Y:S02]  /*6fd0*/  IMAD.MOV.U32 R8, RZ, RZ, 0x192 ;  /* 0x00000192ff087424 */ /* 0x000fe400078e00ff */
[----:B------:R-:W-:Y:S01]  /*6fe0*/  IMAD.MOV.U32 R13, RZ, RZ, RZ ;  /* 0x000000ffff0d7224 */ /* 0x000fe200078e00ff */
[----:B------:R-:W3:Y:S01]  /*6ff0*/  LDCU.64 UR6, c[0x4][0x80] ;  /* 0x01001000ff0677ac */ /* 0x000ee20008000a00 */
[----:B------:R-:W4:Y:S01]  /*7000*/  LDC.64 R2, c[0x4][R3] ;  /* 0x0100000003027b82 */ /* 0x000f220000000a00 */
[----:B------:R-:W5:Y:S01]  /*7010*/  LDCU.64 UR4, c[0x4][0x18] ;  /* 0x01000300ff0477ac */ /* 0x000f620008000a00 */
[----:B--2---:R-:W-:Y:S01]  /*7020*/  MOV R5, UR9 ;  /* 0x0000000900057c02 */ /* 0x004fe20008000f00 */
[----:B------:R-:W-:Y:S01]  /*7030*/  IMAD.U32 R4, RZ, RZ, UR8 ;  /* 0x00000008ff047e24 */ /* 0x000fe2000f8e00ff */
[----:B---3--:R-:W-:Y:S01]  /*7040*/  MOV R7, UR7 ;  /* 0x0000000700077c02 */ /* 0x008fe20008000f00 */
[----:B------:R-:W-:Y:S01]  /*7050*/  IMAD.U32 R6, RZ, RZ, UR6 ;  /* 0x00000006ff067e24 */ /* 0x000fe2000f8e00ff */
[----:B-----5:R-:W-:Y:S01]  /*7060*/  MOV R11, UR5 ;  /* 0x00000005000b7c02 */ /* 0x020fe20008000f00 */
[----:B------:R-:W-:Y:S02]  /*7070*/  IMAD.U32 R10, RZ, RZ, UR4 ;  /* 0x00000004ff0a7e24 */ /* 0x000fe4000f8e00ff */
[----:B------:R-:W-:Y:S07]  /*7080*/  LEPC R20, `(.L_x_104) ;  /* 0x000000001014794e */ /* 0x000fee0000000000 */
[----:B-1--4-:R-:W-:Y:S05]  /*7090*/  CALL.ABS.NOINC R2 ;  /* 0x0000000002007343 */ /* 0x012fea0003c00000 */
.L_x_104:
[----:B------:R-:W-:Y:S05]  /*70a0*/  BSYNC.RECONVERGENT B6 ;  /* 0x0000000000067941 */ /* 0x000fea0003800200 */
.L_x_103:
[----:B------:R-:W-:Y:S01]  /*70b0*/  F2FP.F16.E4M3.UNPACK_B R4, R149 ;  /* 0x00000095ff04723e */ /* 0x000fe200020006ff */
[----:B------:R-:W-:Y:S05]  /*70c0*/  WARPSYNC.ALL ;  /* 0x0000000000007948 */ /* 0x000fea0003800000 */
[----:B------:R-:W-:Y:S01]  /*70d0*/  R2UR UR4, R80 ;  /* 0x00000000500472ca */ /* 0x000fe200000e0000 */
[--C-:B------:R-:W-:Y:S01]  /*70e0*/  HADD2.F32 R88, -RZ, R4.reuse.H0_H0 ;  /* 0x20000004ff587230 */ /* 0x100fe20000004100 */
[-C--:B------:R-:W-:Y:S01]  /*70f0*/  F2FP.F16.E4M3.UNPACK_B R0, R148.reuse ;  /* 0x00000094ff00723e */ /* 0x080fe200020006ff */
[----:B------:R-:W-:Y:S01]  /*7100*/  HADD2.F32 R83, -RZ, R4.H1_H1 ;  /* 0x30000004ff537230 */ /* 0x000fe20000004100 */
[----:B------:R-:W-:Y:S01]  /*7110*/  F2FP.F16.E4M3.UNPACK_B R4, R151 ;  /* 0x00000097ff04723e */ /* 0x000fe200020006ff */
[----:B------:R-:W-:Y:S01]  /*7120*/  BSSY.RECONVERGENT B0, `(.L_x_105) ;  /* 0x0000116000007945 */ /* 0x000fe20003800200 */
[----:B------:R-:W-:Y:S01]  /*7130*/  F2FP.F16.E4M3.UNPACK_B R3, R148.H1 ;  /* 0x00000094ff03723e */ /* 0x000fe200030006ff */
[--C-:B------:R-:W-:Y:S01]  /*7140*/  HADD2.F32 R2, -RZ, R0.reuse.H0_H0 ;  /* 0x20000000ff027230 */ /* 0x100fe20000004100 */
[----:B-1----:R-:W-:Y:S01]  /*7150*/  F2FP.F16.E4M3.UNPACK_B R135, R162 ;  /* 0x000000a2ff87723e */ /* 0x002fe200020006ff */
[----:B------:R-:W-:Y:S01]  /*7160*/  HADD2.F32 R82, -RZ, R0.H1_H1 ;  /* 0x30000000ff527230 */ /* 0x000fe20000004100 */
[----:B------:R-:W-:Y:S01]  /*7170*/  F2FP.F16.E4M3.UNPACK_B R0, R149.H1 ;  /* 0x00000095ff00723e */ /* 0x000fe200030006ff */
[--C-:B------:R-:W-:Y:S01]  /*7180*/  HADD2.F32 R84, -RZ, R3.reuse.H0_H0 ;  /* 0x20000003ff547230 */ /* 0x100fe20000004100 */
[----:B------:R-:W-:Y:S01]  /*7190*/  F2FP.F16.E4M3.UNPACK_B R125, R159.H1 ;  /* 0x0000009fff7d723e */ /* 0x000fe200030006ff */
[----:B------:R-:W-:Y:S01]  /*71a0*/  HADD2.F32 R86, -RZ, R3.H1_H1 ;  /* 0x30000003ff567230 */ /* 0x000fe20000004100 */
[-C--:B------:R-:W-:Y:S01]  /*71b0*/  F2FP.F16.E4M3.UNPACK_B R3, R150.reuse ;  /* 0x00000096ff03723e */ /* 0x080fe200020006ff */
[--C-:B------:R-:W-:Y:S01]  /*71c0*/  HADD2.F32 R90, -RZ, R0.reuse.H0_H0 ;  /* 0x20000000ff5a7230 */ /* 0x100fe20000004100 */
[----:B------:R-:W-:Y:S01]  /*71d0*/  ISETP.NE.AND P0, PT, R189, RZ, PT ;  /* 0x000000ffbd00720c */ /* 0x000fe20003f05270 */
[----:B------:R-:W-:Y:S01]  /*71e0*/  HADD2.F32 R85, -RZ, R0.H1_H1 ;  /* 0x30000000ff557230 */ /* 0x000fe20000004100 */
[----:B------:R-:W-:Y:S01]  /*71f0*/  F2FP.F16.E4M3.UNPACK_B R0, R150.H1 ;  /* 0x00000096ff00723e */ /* 0x000fe200030006ff */
[--C-:B------:R-:W-:Y:S01]  /*7200*/  HADD2.F32 R92, -RZ, R3.reuse.H0_H0 ;  /* 0x20000003ff5c7230 */ /* 0x100fe20000004100 */
[----:B------:R-:W-:Y:S01]  /*7210*/  ISETP.NE.AND P6, PT, R198, RZ, PT ;  /* 0x000000ffc600720c */ /* 0x000fe20003fc5270 */
[----:B------:R-:W-:Y:S01]  /*7220*/  HADD2.F32 R87, -RZ, R3.H1_H1 ;  /* 0x30000003ff577230 */ /* 0x000fe20000004100 */
[----:B------:R-:W-:Y:S01]  /*7230*/  F2FP.F16.E4M3.UNPACK_B R3, R151.H1 ;  /* 0x00000097ff03723e */ /* 0x000fe200030006ff */
[--C-:B------:R-:W-:Y:S02]  /*7240*/  HADD2.F32 R94, -RZ, R0.reuse.H0_H0 ;  /* 0x20000000ff5e7230 */ /* 0x100fe40000004100 */
[----:B------:R-:W-:Y:S01]  /*7250*/  HADD2.F32 R89, -RZ, R0.H1_H1 ;  /* 0x30000000ff597230 */ /* 0x000fe20000004100 */
[-C--:B------:R-:W-:Y:S01]  /*7260*/  F2FP.F16.E4M3.UNPACK_B R0, R152.reuse ;  /* 0x00000098ff00723e */ /* 0x080fe200020006ff */
[--C-:B------:R-:W-:Y:S02]  /*7270*/  HADD2.F32 R96, -RZ, R4.reuse.H0_H0 ;  /* 0x20000004ff607230 */ /* 0x100fe40000004100 */
[----:B------:R-:W-:Y:S01]  /*7280*/  HADD2.F32 R91, -RZ, R4.H1_H1 ;  /* 0x30000004ff5b7230 */ /* 0x000fe20000004100 */
[-C--:B------:R-:W-:Y:S01]  /*7290*/  F2FP.F16.E4M3.UNPACK_B R4, R153.reuse ;  /* 0x00000099ff04723e */ /* 0x080fe200020006ff */
[--C-:B------:R-:W-:Y:S02]  /*72a0*/  HADD2.F32 R100, -RZ, R0.reuse.H0_H0 ;  /* 0x20000000ff647230 */ /* 0x100fe40000004100 */
[----:B------:R-:W-:Y:S01]  /*72b0*/  HADD2.F32 R95, -RZ, R0.H1_H1 ;  /* 0x30000000ff5f7230 */ /* 0x000fe20000004100 */
[----:B------:R-:W-:Y:S01]  /*72c0*/  F2FP.F16.E4M3.UNPACK_B R0, R153.H1 ;  /* 0x00000099ff00723e */ /* 0x000fe200030006ff */
[--C-:B------:R-:W-:Y:S02]  /*72d0*/  HADD2.F32 R98, -RZ, R3.reuse.H0_H0 ;  /* 0x20000003ff627230 */ /* 0x100fe40000004100 */
[----:B------:R-:W-:Y:S01]  /*72e0*/  HADD2.F32 R93, -RZ, R3.H1_H1 ;  /* 0x30000003ff5d7230 */ /* 0x000fe20000004100 */
[----:B------:R-:W-:Y:S01]  /*72f0*/  F2FP.F16.E4M3.UNPACK_B R3, R152.H1 ;  /* 0x00000098ff03723e */ /* 0x000fe200030006ff */
[--C-:B------:R-:W-:Y:S02]  /*7300*/  HADD2.F32 R106, -RZ, R0.reuse.H0_H0 ;  /* 0x20000000ff6a7230 */ /* 0x100fe40000004100 */
[----:B------:R-:W-:Y:S01]  /*7310*/  HADD2.F32 R101, -RZ, R0.H1_H1 ;  /* 0x30000000ff657230 */ /* 0x000fe20000004100 */
[-C--:B------:R-:W-:Y:S01]  /*7320*/  F2FP.F16.E4M3.UNPACK_B R0, R154.reuse.H1 ;  /* 0x0000009aff00723e */ /* 0x080fe200030006ff */
[--C-:B------:R-:W-:Y:S02]  /*7330*/  HADD2.F32 R104, -RZ, R4.reuse.H0_H0 ;  /* 0x20000004ff687230 */ /* 0x100fe40000004100 */
[----:B------:R-:W-:Y:S01]  /*7340*/  HADD2.F32 R99, -RZ, R4.H1_H1 ;  /* 0x30000004ff637230 */ /* 0x000fe20000004100 */
[----:B------:R-:W-:Y:S01]  /*7350*/  F2FP.F16.E4M3.UNPACK_B R4, R155 ;  /* 0x0000009bff04723e */ /* 0x000fe200020006ff */
[--C-:B------:R-:W-:Y:S02]  /*7360*/  HADD2.F32 R102, -RZ, R3.reuse.H0_H0 ;  /* 0x20000003ff667230 */ /* 0x100fe40000004100 */
[----:B------:R-:W-:Y:S01]  /*7370*/  HADD2.F32 R97, -RZ, R3.H1_H1 ;  /* 0x30000003ff617230 */ /* 0x000fe20000004100 */
[----:B------:R-:W-:Y:S01]  /*7380*/  F2FP.F16.E4M3.UNPACK_B R3, R154 ;  /* 0x0000009aff03723e */ /* 0x000fe200020006ff */
[--C-:B------:R-:W-:Y:S02]  /*7390*/  HADD2.F32 R110, -RZ, R0.reuse.H0_H0 ;  /* 0x20000000ff6e7230 */ /* 0x100fe40000004100 */
[----:B------:R-:W-:Y:S01]  /*73a0*/  HADD2.F32 R105, -RZ, R0.H1_H1 ;  /* 0x30000000ff697230 */ /* 0x000fe20000004100 */
[-C--:B------:R-:W-:Y:S01]  /*73b0*/  F2FP.F16.E4M3.UNPACK_B R0, R156.reuse ;  /* 0x0000009cff00723e */ /* 0x080fe200020006ff */
[--C-:B------:R-:W-:Y:S02]  /*73c0*/  HADD2.F32 R112, -RZ, R4.reuse.H0_H0 ;  /* 0x20000004ff707230 */ /* 0x100fe40000004100 */
[----:B------:R-:W-:Y:S01]  /*73d0*/  HADD2.F32 R107, -RZ, R4.H1_H1 ;  /* 0x30000004ff6b7230 */ /* 0x000fe20000004100 */
[----:B------:R-:W-:Y:S01]  /*73e0*/  F2FP.F16.E4M3.UNPACK_B R4, R157 ;  /* 0x0000009dff04723e */ /* 0x000fe200020006ff */
[--C-:B------:R-:W-:Y:S02]  /*73f0*/  HADD2.F32 R108, -RZ, R3.reuse.H0_H0 ;  /* 0x20000003ff6c7230 */ /* 0x100fe40000004100 */
[----:B------:R-:W-:Y:S01]  /*7400*/  HADD2.F32 R103, -RZ, R3.H1_H1 ;  /* 0x30000003ff677230 */ /* 0x000fe20000004100 */
[----:B------:R-:W-:Y:S01]  /*7410*/  F2FP.F16.E4M3.UNPACK_B R3, R155.H1 ;  /* 0x0000009bff03723e */ /* 0x000fe200030006ff */
[--C-:B------:R-:W-:Y:S02]  /*7420*/  HADD2.F32 R116, -RZ, R0.reuse.H0_H0 ;  /* 0x20000000ff747230 */ /* 0x100fe40000004100 */
[----:B------:R-:W-:Y:S01]  /*7430*/  HADD2.F32 R111, -RZ, R0.H1_H1 ;  /* 0x30000000ff6f7230 */ /* 0x000fe20000004100 */
[----:B------:R-:W-:Y:S01]  /*7440*/  F2FP.F16.E4M3.UNPACK_B R0, R156.H1 ;  /* 0x0000009cff00723e */ /* 0x000fe200030006ff */
[--C-:B------:R-:W-:Y:S02]  /*7450*/  HADD2.F32 R120, -RZ, R4.reuse.H0_H0 ;  /* 0x20000004ff787230 */ /* 0x100fe40000004100 */
[----:B------:R-:W-:Y:S02]  /*7460*/  HADD2.F32 R115, -RZ, R4.H1_H1 ;  /* 0x30000004ff737230 */ /* 0x000fe40000004100 */
[--C-:B------:R-:W-:Y:S01]  /*7470*/  HADD2.F32 R114, -RZ, R3.reuse.H0_H0 ;  /* 0x20000003ff727230 */ /* 0x100fe20000004100 */
[----:B------:R-:W1:Y:S01]  /*7480*/  LDTM.x64 R4, tmem[UR4+0x40] ;  /* 0x00004004000479ee */ /* 0x000e620008340000 */
[----:B------:R-:W-:Y:S01]  /*7490*/  HADD2.F32 R109, -RZ, R3.H1_H1 ;  /* 0x30000003ff6d7230 */ /* 0x000fe20000004100 */
[----:B------:R-:W-:Y:S01]  /*74a0*/  F2FP.F16.E4M3.UNPACK_B R3, R157.H1 ;  /* 0x0000009dff03723e */ /* 0x000fe200030006ff */
        /* <DEDUP_REMOVED lines=14> */
[----:B------:R-:W-:Y:S01]  /*7590*/  F2FP.F16.E4M3.UNPACK_B R0, R160.H1 ;  /* 0x000000a0ff00723e */ /* 0x000fe200030006ff */
[--C-:B------:R-:W-:Y:S02]  /*75a0*/  HADD2.F32 R132, -RZ, R3.reuse.H0_H0 ;  /* 0x20000003ff847230 */ /* 0x100fe40000004100 */
[C---:B-1----:R-:W-:Y:S01]  /*75b0*/  FMUL R7, R78.reuse, R7 ;  /* 0x000000074e077220 */ /* 0x042fe20000400000 */
        /* <DEDUP_REMOVED lines=10> */
[C---:B------:R-:W-:Y:S01]  /*7660*/  FMUL R0, R78.reuse, R4 ;  /* 0x000000044e007220 */ /* 0x040fe20000400000 */
[--C-:B------:R-:W-:Y:S01]  /*7670*/  HADD2.F32 R140, -RZ, R135.reuse.H0_H0 ;  /* 0x20000087ff8c7230 */ /* 0x100fe20000004100 */
[----:B------:R-:W-:Y:S01]  /*7680*/  F2FP.F16.E4M3.UNPACK_B R4, R163 ;  /* 0x000000a3ff04723e */ /* 0x000fe200020006ff */
[----:B------:R-:W-:Y:S02]  /*7690*/  HADD2.F32 R135, -RZ, R135.H1_H1 ;  /* 0x30000087ff877230 */ /* 0x000fe40000004100 */
[C---:B------:R-:W-:Y:S01]  /*76a0*/  FFMA R0, R81.reuse, R2, R0 ;  /* 0x0000000251007223 */ /* 0x040fe20000000000 */
[C---:B------:R-:W-:Y:S01]  /*76b0*/  FMUL R2, R78.reuse, R5 ;  /* 0x000000054e027220 */ /* 0x040fe20000400000 */
[--C-:B------:R-:W-:Y:S01]  /*76c0*/  HADD2.F32 R142, -RZ, R3.reuse.H0_H0 ;  /* 0x20000003ff8e7230 */ /* 0x100fe20000004100 */
[----:B------:R-:W-:Y:S01]  /*76d0*/  F2FP.F16.E4M3.UNPACK_B R5, R163.H1 ;  /* 0x000000a3ff05723e */ /* 0x000fe200030006ff */
[----:B------:R-:W-:Y:S02]  /*76e0*/  HADD2.F32 R137, -RZ, R3.H1_H1 ;  /* 0x30000003ff897230 */ /* 0x000fe40000004100 */
[C---:B------:R-:W-:Y:S01]  /*76f0*/  FFMA R2, R81.reuse, R82, R2 ;  /* 0x0000005251027223 */ /* 0x040fe20000000002 */
[--C-:B------:R-:W-:Y:S02]  /*7700*/  HADD2.F32 R82, -RZ, R4.reuse.H0_H0 ;  /* 0x20000004ff527230 */ /* 0x100fe40000004100 */
[C---:B------:R-:W-:Y:S01]  /*7710*/  FMUL R3, R78.reuse, R6 ;  /* 0x000000064e037220 */ /* 0x040fe20000400000 */
[----:B------:R-:W-:Y:S02]  /*7720*/  HADD2.F32 R139, -RZ, R4.H1_H1 ;  /* 0x30000004ff8b7230 */ /* 0x000fe40000004100 */
[C---:B------:R-:W-:Y:S01]  /*7730*/  FMUL R4, R78.reuse, R9 ;  /* 0x000000094e047220 */ /* 0x040fe20000400000 */
[--C-:B------:R-:W-:Y:S02]  /*7740*/  HADD2.F32 R141, -RZ, R5.reuse.H1_H1 ;  /* 0x30000005ff8d7230 */ /* 0x100fe40000004100 */
[C---:B------:R-:W-:Y:S01]  /*7750*/  FFMA R3, R81.reuse, R84, R3 ;  /* 0x0000005451037223 */ /* 0x040fe20000000003 */
[----:B------:R-:W-:Y:S01]  /*7760*/  FFMA R7, R81, R86, R7 ;  /* 0x0000005651077223 */ /* 0x000fe20000000007 */
[----:B------:R-:W-:Y:S02]  /*7770*/  HADD2.F32 R84, -RZ, R5.H0_H0 ;  /* 0x20000005ff547230 */ /* 0x000fe40000004100 */
[C---:B------:R-:W-:Y:S01]  /*7780*/  FMUL R5, R78.reuse, R10 ;  /* 0x0000000a4e057220 */ /* 0x040fe20000400000 */
[C---:B------:R-:W-:Y:S01]  /*7790*/  FMUL R6, R78.reuse, R11 ;  /* 0x0000000b4e067220 */ /* 0x040fe20000400000 */
[C---:B------:R-:W-:Y:S01]  /*77a0*/  FMUL R11, R78.reuse, R16 ;  /* 0x000000104e0b7220 */ /* 0x040fe20000400000 */
[----:B------:R-:W-:Y:S01]  /*77b0*/  F2FP.SATFINITE.E4M3.F32.PACK_AB_MERGE_C R143, R7, R3, RZ ;  /* 0x00000003078f723e */ /* 0x000fe200048070ff */
[C---:B------:R-:W-:Y:S01]  /*77c0*/  FMUL R3, R78.reuse, R8 ;  /* 0x000000084e037220 */ /* 0x040fe20000400000 */
[C---:B------:R-:W-:Y:S01]  /*77d0*/  FMUL R7, R78.reuse, R12 ;  /* 0x0000000c4e077220 */ /* 0x040fe20000400000 */
[C---:B------:R-:W-:Y:S01]  /*77e0*/  FMUL R8, R78.reuse, R13 ;  /* 0x0000000d4e087220 */ /* 0x040fe20000400000 */
[C---:B------:R-:W-:Y:S01]  /*77f0*/  FMUL R12, R78.reuse, R17 ;  /* 0x000000114e0c7220 */ /* 0x040fe20000400000 */
[C---:B------:R-:W-:Y:S01]  /*7800*/  FFMA R3, R81.reuse, R88, R3 ;  /* 0x0000005851037223 */ /* 0x040fe20000000003 */
[C---:B------:R-:W-:Y:S01]  /*7810*/  FFMA R4, R81.reuse, R83, R4 ;  /* 0x0000005351047223 */ /* 0x040fe20000000004 */
[C---:B------:R-:W-:Y:S01]  /*7820*/  FFMA R5, R81.reuse, R90, R5 ;  /* 0x0000005a51057223 */ /* 0x040fe20000000005 */
[C---:B------:R-:W-:Y:S01]  /*7830*/  FFMA R6, R81.reuse, R85, R6 ;  /* 0x0000005551067223 */ /* 0x040fe20000000006 */
[C---:B------:R-:W-:Y:S01]  /*7840*/  FFMA R7, R81.reuse, R92, R7 ;  /* 0x0000005c51077223 */ /* 0x040fe20000000007 */
[C---:B------:R-:W-:Y:S01]  /*7850*/  FFMA R8, R81.reuse, R87, R8 ;  /* 0x0000005751087223 */ /* 0x040fe20000000008 */
[C---:B------:R-:W-:Y:S01]  /*7860*/  FMUL R16, R78.reuse, R21 ;  /* 0x000000154e107220 */ /* 0x040fe20000400000 */
[----:B------:R-:W-:Y:S01]  /*7870*/  FMUL R9, R78, R14 ;  /* 0x0000000e4e097220 */ /* 0x000fe20000400000 */
[----:B------:R-:W-:Y:S01]  /*7880*/  F2FP.SATFINITE.E4M3.F32.PACK_AB_MERGE_C R5, R6, R5, RZ ;  /* 0x000000050605723e */ /* 0x000fe200048070ff */
[C---:B------:R-:W-:Y:S01]  /*7890*/  FMUL R10, R78.reuse, R15 ;  /* 0x0000000f4e0a7220 */ /* 0x040fe20000400000 */
[C---:B------:R-:W-:Y:S01]  /*78a0*/  FMUL R15, R78.reuse, R20 ;  /* 0x000000144e0f7220 */ /* 0x040fe20000400000 */
[C---:B------:R-:W-:Y:S01]  /*78b0*/  FFMA R9, R81.reuse, R94, R9 ;  /* 0x0000005e51097223 */ /* 0x040fe20000000009 */
[C---:B------:R-:W-:Y:S01]  /*78c0*/  FMUL R20, R78.reuse, R25 ;  /* 0x000000194e147220 */ /* 0x040fe20000400000 */
[C---:B------:R-:W-:Y:S01]  /*78d0*/  FFMA R10, R81.reuse, R89, R10 ;  /* 0x00000059510a7223 */ /* 0x040fe2000000000a */
[C---:B------:R-:W-:Y:S01]  /*78e0*/  FFMA R11, R81.reuse, R96, R11 ;  /* 0x00000060510b7223 */ /* 0x040fe2000000000b */
[C---:B------:R-:W-:Y:S01]  /*78f0*/  FFMA R12, R81.reuse, R91, R12 ;  /* 0x0000005b510c7223 */ /* 0x040fe2000000000c */
[C---:B------:R-:W-:Y:S01]  /*7900*/  FMUL R13, R78.reuse, R18 ;  /* 0x000000124e0d7220 */ /* 0x040fe20000400000 */
[----:B------:R-:W-:Y:S01]  /*7910*/  FMUL R14, R78, R19 ;  /* 0x000000134e0e7220 */ /* 0x000fe20000400000 */
[----:B------:R-:W-:Y:S01]  /*7920*/  F2FP.SATFINITE.E4M3.F32.PACK_AB_MERGE_C R9, R10, R9, RZ ;  /* 0x000000090a09723e */ /* 0x000fe200048070ff */
[C---:B------:R-:W-:Y:S01]  /*7930*/  FMUL R19, R78.reuse, R24 ;  /* 0x000000184e137220 */ /* 0x040fe20000400000 */
        /* <DEDUP_REMOVED lines=17> */
[----:B------:R-:W-:Y:S01]  /*7a50*/  FMUL R27, R78, R32 ;  /* 0x000000204e1b7220 */ /* 0x000fe20000400000 */
[C---:B------:R-:W-:Y:S01]  /*7a60*/  FFMA R21, R81.reuse, R106, R21 ;  /* 0x0000006a51157223 */ /* 0x040fe20000000015 */
[C---:B------:R-:W-:Y:S01]  /*7a70*/  FFMA R22, R81.reuse, R101, R22 ;  /* 0x0000006551167223 */ /* 0x040fe20000000016 */
[----:B------:R-:W-:Y:S01]  /*7a80*/  F2FP.SATFINITE.E4M3.F32.PACK_AB_MERGE_C R16, R16, R15, R17 ;  /* 0x0000000f1010723e */ /* 0x000fe20004807011 */
[C---:B------:R-:W-:Y:S01]  /*7a90*/  FFMA R23, R81.reuse, R108, R23 ;  /* 0x0000006c51177223 */ /* 0x040fe20000000017 */
[C---:B------:R-:W-:Y:S01]  /*7aa0*/  FFMA R24, R81.reuse, R103, R24 ;  /* 0x0000006751187223 */ /* 0x040fe20000000018 */
[----:B------:R-:W-:Y:S01]  /*7ab0*/  FMUL R32, R78, R37 ;  /* 0x000000254e207220 */ /* 0x000fe20000400000 */
[----:B------:R-:W-:Y:S01]  /*7ac0*/  F2FP.SATFINITE.E4M3.F32.PACK_AB_MERGE_C R21, R22, R21, RZ ;  /* 0x000000151615723e */ /* 0x000fe200048070ff */
[C---:B------:R-:W-:Y:S01]  /*7ad0*/  FMUL R25, R78.reuse, R30 ;  /* 0x0000001e4e197220 */ /* 0x040fe20000400000 */
[C---:B------:R-:W-:Y:S01]  /*7ae0*/  FMUL R26, R78.reuse, R31 ;  /* 0x0000001f4e1a7220 */ /* 0x040fe20000400000 */
[----:B------:R-:W-:Y:S01]  /*7af0*/  FMUL R31, R78, R36 ;  /* 0x000000244e1f7220 */ /* 0x000fe20000400000 */
[----:B------:R-:W-:Y:S01]  /*7b00*/  F2FP.SATFINITE.E4M3.F32.PACK_AB_MERGE_C R17, R20, R19, R21 ;  /* 0x000000131411723e */ /* 0x000fe20004807015 */
        /* <DEDUP_REMOVED lines=8> */
[----:B------:R-:W-:Y:S01]  /*7b90*/  FMUL R35, R78, R40 ;  /* 0x000000284e237220 */ /* 0x000fe20000400000 */
[C---:B------:R-:W-:Y:S01]  /*7ba0*/  FFMA R29, R81.reuse, R114, R29 ;  /* 0x00000072511d7223 */ /* 0x040fe2000000001d */
[----:B------:R-:W-:Y:S01]  /*7bb0*/  F2FP.SATFINITE.E4M3.F32.PACK_AB_MERGE_C R18, R24, R23, R18 ;  /* 0x000000171812723e */ /* 0x000fe20004807012 */
        /* <DEDUP_REMOVED lines=22> */
[C---:B------:R-:W-:Y:S01]  /*7d20*/  FMUL R41, R78.reuse, R46 ;  /* 0x0000002e4e297220 */ /* 0x040fe20000400000 */
[C---:B------:R-:W-:Y:S01]  /*7d30*/  FMUL R42, R78.reuse, R47 ;  /* 0x0000002f4e2a7220 */ /* 0x040fe20000400000 */
[C---:B------:R-:W-:Y:S01]  /*7d40*/  FFMA R40, R81.reuse, R119, R40 ;  /* 0x0000007751287223 */ /* 0x040fe20000000028 */
[--C-:B------:R-:W-:Y:S02]  /*7d50*/  HADD2.F32 R130, -RZ, R125.reuse.H0_H0 ;  /* 0x2000007dff827230 */ /* 0x100fe40000004100 */
[C---:B------:R-:W-:Y:S01]  /*7d60*/  FFMA R41, R81.reuse, R126, R41 ;  /* 0x0000007e51297223 */ /* 0x040fe20000000029 */
[----:B------:R-:W-:Y:S02]  /*7d70*/  HADD2.F32 R125, -RZ, R125.H1_H1 ;  /* 0x3000007dff7d7230 */ /* 0x000fe40000004100 */
[C---:B------:R-:W-:Y:S01]  /*7d80*/  FMUL R45, R78.reuse, R50 ;  /* 0x000000324e2d7220 */ /* 0x040fe20000400000 */
[C---:B------:R-:W-:Y:S01]  /*7d90*/  FFMA R42, R81.reuse, R121, R42 ;  /* 0x00000079512a7223 */ /* 0x040fe2000000002a */
[C---:B------:R-:W-:Y:S01]  /*7da0*/  FMUL R46, R78.reuse, R51 ;  /* 0x000000334e2e7220 */ /* 0x040fe20000400000 */
[C---:B------:R-:W-:Y:S01]  /*7db0*/  FFMA R43, R81.reuse, R128, R43 ;  /* 0x00000080512b7223 */ /* 0x040fe2000000002b */
[C---:B------:R-:W-:Y:S01]  /*7dc0*/  FMUL R47, R78.reuse, R52 ;  /* 0x000000344e2f7220 */ /* 0x040fe20000400000 */
        /* <DEDUP_REMOVED lines=10> */
[C---:B------:R-:W-:Y:S01]  /*7e70*/  FFMA R45, R81.reuse, R130, R45 ;  /* 0x00000082512d7223 */ /* 0x040fe2000000002d */
[C---:B------:R-:W-:Y:S01]  /*7e80*/  FMUL R59, R78.reuse, R64 ;  /* 0x000000404e3b7220 */ /* 0x040fe20000400000 */
[C---:B------:R-:W-:Y:S01]  /*7e90*/  FMUL R60, R78.reuse, R65 ;  /* 0x000000414e3c7220 */ /* 0x040fe20000400000 */
[C---:B------:R-:W-:Y:S01]  /*7ea0*/  FMUL R61, R78.reuse, R66 ;  /* 0x000000424e3d7220 */ /* 0x040fe20000400000 */
[----:B------:R-:W-:Y:S01]  /*7eb0*/  FMUL R62, R78, R67 ;  /* 0x000000434e3e7220 */ /* 0x000fe20000400000 */
[C---:B------:R-:W-:Y:S01]  /*7ec0*/  FFMA R46, R81.reuse, R125, R46 ;  /* 0x0000007d512e7223 */ /* 0x040fe2000000002e */
[----:B------:R-:W-:Y:S01]  /*7ed0*/  F2FP.SATFINITE.E4M3.F32.PACK_AB_MERGE_C R64, R2, R0, R143 ;  /* 0x000000000240723e */ /* 0x000fe2000480708f */
[C---:B------:R-:W-:Y:S01]  /*7ee0*/  FFMA R47, R81.reuse, R132, R47 ;  /* 0x00000084512f7223 */ /* 0x040fe2000000002f */
[----:B------:R-:W-:Y:S01]  /*7ef0*/  F2FP.SATFINITE.E4M3.F32.PACK_AB_MERGE_C R65, R4, R3, R5 ;  /* 0x000000030441723e */ /* 0x000fe20004807005 */
[C---:B------:R-:W-:Y:S01]  /*7f00*/  FFMA R48, R81.reuse, R127, R48 ;  /* 0x0000007f51307223 */ /* 0x040fe20000000030 */
[----:B------:R-:W-:Y:S01]  /*7f10*/  F2FP.SATFINITE.E4M3.F32.PACK_AB_MERGE_C R66, R8, R7, R9 ;  /* 0x000000070842723e */ /* 0x000fe20004807009 */
[C---:B------:R-:W-:Y:S01]  /*7f20*/  FFMA R49, R81.reuse, R134, R49 ;  /* 0x0000008651317223 */ /* 0x040fe20000000031 */
[----:B------:R-:W-:Y:S01]  /*7f30*/  F2FP.SATFINITE.E4M3.F32.PACK_AB_MERGE_C R67, R12, R11, R13 ;  /* 0x0000000b0c43723e */ /* 0x000fe2000480700d */
[----:B------:R-:W-:Y:S01]  /*7f40*/  FMUL R53, R78, R58 ;  /* 0x0000003a4e357220 */ /* 0x000fe20000400000 */
[C---:B------:R-:W-:Y:S01]  /*7f50*/  FFMA R50, R81.reuse, R129, R50 ;  /* 0x0000008151327223 */ /* 0x040fe20000000032 */
[C---:B------:R-:W-:Y:S01]  /*7f60*/  FFMA R51, R81.reuse, R136, R51 ;  /* 0x0000008851337223 */ /* 0x040fe20000000033 */
[C---:B------:R-:W-:Y:S01]  /*7f70*/  FFMA R52, R81.reuse, R131, R52 ;  /* 0x0000008351347223 */ /* 0x040fe20000000034 */
[----:B------:R1:W-:Y:S01]  /*7f80*/  STS.128 [R172+UR49+0xa200], R64 ;  /* 0x00a20040ac007988 */ /* 0x0003e20008000c31 */
[C---:B------:R-:W-:Y:S01]  /*7f90*/  FFMA R53, R81.reuse, R138, R53 ;  /* 0x0000008a51357223 */ /* 0x040fe20000000035 */
[----:B------:R-:W-:Y:S01]  /*7fa0*/  F2FP.SATFINITE.E4M3.F32.PACK_AB_MERGE_C R37, R38, R37, RZ ;  /* 0x000000252625723e */ /* 0x000fe200048070ff */
[C---:B------:R-:W-:Y:S01]  /*7fb0*/  FFMA R54, R81.reuse, R133, R54 ;  /* 0x0000008551367223 */ /* 0x040fe20000000036 */
[----:B------:R-:W-:Y:S01]  /*7fc0*/  FMUL R58, R78, R63 ;  /* 0x0000003f4e3a7220 */ /* 0x000fe20000400000 */
[C---:B------:R-:W-:Y:S01]  /*7fd0*/  FFMA R55, R81.reuse, R140, R55 ;  /* 0x0000008c51377223 */ /* 0x040fe20000000037 */
[C---:B------:R-:W-:Y:S01]  /*7fe0*/  FFMA R56, R81.reuse, R135, R56 ;  /* 0x0000008751387223 */ /* 0x040fe20000000038 */
[C---:B------:R-:W-:Y:S01]  /*7ff0*/  FFMA R57, R81.reuse, R142, R57 ;  /* 0x0000008e51397223 */ /* 0x040fe20000000039 */
[----:B------:R1:W-:Y:S01]  /*8000*/  STS.128 [R192+0xa010], R16 ;  /* 0x00a01010c0007388 */ /* 0x0003e20000000c00 */
[----:B------:R-:W-:Y:S01]  /*8010*/  F2FP.SATFINITE.E4M3.F32.PACK_AB_MERGE_C R33, R36, R35, R37 ;  /* 0x000000232421723e */ /* 0x000fe20004807025 */
[C---:B------:R-:W-:Y:S01]  /*8020*/  FFMA R58, R81.reuse, R137, R58 ;  /* 0x00000089513a7223 */ /* 0x040fe2000000003a */
[----:B------:R-:W-:Y:S01]  /*8030*/  F2FP.SATFINITE.E4M3.F32.PACK_AB_MERGE_C R34, R42, R41, RZ ;  /* 0x000000292a22723e */ /* 0x000fe200048070ff */
[C---:B------:R-:W-:Y:S01]  /*8040*/  FFMA R59, R81.reuse, R82, R59 ;  /* 0x00000052513b7223 */ /* 0x040fe2000000003b */
[----:B------:R-:W-:Y:S01]  /*8050*/  F2FP.SATFINITE.E4M3.F32.PACK_AB_MERGE_C R35, R46, R45, RZ ;  /* 0x0000002d2e23723e */ /* 0x000fe200048070ff */
        /* <DEDUP_REMOVED lines=25> */
[----:B------:R-:W-:Y:S02]  /*81f0*/  UIADD3 UR8, UP0, UPT, UR52, 0x680, URZ ;  /* 0x0000068034087890 */ /* 0x000fe4000ff1e0ff */
[----:B------:R-:W-:Y:S02]  /*8200*/  UIADD3 UR5, UPT, UPT, UR41, 0x40, URZ ;  /* 0x0000004029057890 */ /* 0x000fe4000fffe0ff */
[----:B------:R-:W-:Y:S02]  /*8210*/  UIADD3 UR4, UPT, UPT, UR49, 0xa200, URZ ;  /* 0x0000a20031047890 */ /* 0x000fe4000fffe0ff */
[----:B------:R-:W-:Y:S01]  /*8220*/  UIADD3.X UR9, UPT, UPT, URZ, UR53, URZ, UP0, !UPT ;  /* 0x00000035ff097290 */ /* 0x000fe200087fe4ff */
[----:B------:R-:W-:Y:S01]  /*8230*/  UMOV UR6, UR42 ;  /* 0x0000002a00067c82 */ /* 0x000fe20008000000 */
[----:B------:R-:W-:Y:S07]  /*8240*/  UMOV UR7, UR36 ;  /* 0x0000002400077c82 */ /* 0x000fee0008000000 */
[----:B------:R2:W-:Y:S01]  /*8250*/  UTMASTG.3D [UR4], [UR8] ;  /* 0x00000004080073b5 */ /* 0x0005e20008010000 */
[----:B------:R0:W-:Y:S01]  /*8260*/  UTMACMDFLUSH ;  /* 0x00000000000079b7 */ /* 0x0001e20000000000 */
[----:B--2---:R-:W-:Y:S04]  /*8270*/  DEPBAR.LE SB0, 0x1 ;  /* 0x000080400000791a */ /* 0x004fe80000000000 */
.L_x_106:
[----:B------:R-:W-:Y:S05]  /*8280*/  BSYNC.RECONVERGENT B0 ;  /* 0x0000000000007941 */ /* 0x000fea0003800200 */
.L_x_105:
        /* <DEDUP_REMOVED lines=16> */
.L_x_110:
[----:B------:R-:W-:Y:S05]  /*8390*/  BSYNC B0 ;  /* 0x0000000000007941 */ /* 0x000fea0003800000 */
.L_x_109:
        /* <DEDUP_REMOVED lines=20> */
.L_x_108:
[----:B------:R-:W-:Y:S05]  /*84e0*/  BSYNC B1 ;  /* 0x0000000000017941 */ /* 0x000fea0003800000 */
.L_x_107:
[----:B--2---:R-:W-:Y:S01]  /*84f0*/  VIADD R0, R80, 0x80 ;  /* 0x0000008050007836 */ /* 0x004fe20000000000 */
        /* <DEDUP_REMOVED lines=10> */
[----:B------:R-:W5:Y:S01]  /*85a0*/  LDCU.64 UR6, c[0x4][0x80] ;  /* 0x01001000ff0677ac */ /* 0x000f620008000a00 */
[----:B------:R-:W1:Y:S01]  /*85b0*/  LDC.64 R2, c[0x4][R3] ;  /* 0x0100000003027b82 */ /* 0x000e620000000a00 */
[----:B------:R-:W3:Y:S01]  /*85c0*/  LDCU.64 UR4, c[0x4][0x18] ;  /* 0x01000300ff0477ac */ /* 0x000ee20008000a00 */
[----:B--2---:R-:W-:Y:S01]  /*85d0*/  MOV R5, UR9 ;  /* 0x0000000900057c02 */ /* 0x004fe20008000f00 */
[----:B------:R-:W-:Y:S01]  /*85e0*/  IMAD.U32 R4, RZ, RZ, UR8 ;  /* 0x00000008ff047e24 */ /* 0x000fe2000f8e00ff */
[----:B-----5:R-:W-:Y:S01]  /*85f0*/  MOV R7, UR7 ;  /* 0x0000000700077c02 */ /* 0x020fe20008000f00 */
[----:B------:R-:W-:Y:S01]  /*8600*/  IMAD.U32 R6, RZ, RZ, UR6 ;  /* 0x00000006ff067e24 */ /* 0x000fe2000f8e00ff */
[----:B---3--:R-:W-:Y:S01]  /*8610*/  MOV R11, UR5 ;  /* 0x00000005000b7c02 */ /* 0x008fe20008000f00 */
[----:B------:R-:W-:Y:S02]  /*8620*/  IMAD.U32 R10, RZ, RZ, UR4 ;  /* 0x00000004ff0a7e24 */ /* 0x000fe4000f8e00ff */
[----:B------:R-:W-:Y:S07]  /*8630*/  LEPC R20, `(.L_x_113) ;  /* 0x000000001014794e */ /* 0x000fee0000000000 */
[----:B-1--4-:R-:W-:Y:S05]  /*8640*/  CALL.ABS.NOINC R2 ;  /* 0x0000000002007343 */ /* 0x012fea0003c00000 */
.L_x_113:
[----:B------:R-:W-:Y:S05]  /*8650*/  BSYNC.RECONVERGENT B6 ;  /* 0x0000000000067941 */ /* 0x000fea0003800200 */
.L_x_112:
[----:B---3--:R-:W-:Y:S01]  /*8660*/  F2FP.F16.E4M3.UNPACK_B R4, R149 ;  /* 0x00000095ff04723e */ /* 0x008fe200020006ff */
        /* <DEDUP_REMOVED lines=13> */
[----:B----4-:R-:W-:Y:S01]  /*8740*/  F2FP.F16.E4M3.UNPACK_B R125, R159.H1 ;  /* 0x0000009fff7d723e */ /* 0x010fe200030006ff */
        /* <DEDUP_REMOVED lines=262> */
[----:B------:R-:W-:Y:S02]  /*97b0*/  UIADD3 UR8, UP0, UPT, UR52, 0x680, URZ ;  /* 0x0000068034087890 */ /* 0x000fe4000ff1e0ff */
[----:B------:R-:W-:Y:S02]  /*97c0*/  UIADD3 UR5, UPT, UPT, UR41, 0x80, URZ ;  /* 0x0000008029057890 */ /* 0x000fe4000fffe0ff */
[----:B------:R-:W-:Y:S01]  /*97d0*/  MOV R188, UR10 ;  /* 0x0000000a00bc7c02 */ /* 0x000fe20008000f00 */
[----:B------:R-:W-:Y:S01]  /*97e0*/  UIADD3.X UR9, UPT, UPT, URZ, UR53, URZ, UP0, !UPT ;  /* 0x00000035ff097290 */ /* 0x000fe200087fe4ff */
[----:B------:R-:W-:Y:S02]  /*97f0*/  UMOV UR6, UR42 ;  /* 0x0000002a00067c82 */ /* 0x000fe40008000000 */
[----:B------:R-:W-:Y:S01]  /*9800*/  R2UR UR4, R188 ;  /* 0x00000000bc0472ca */ /* 0x000fe200000e0000 */
[----:B------:R-:W-:Y:S11]  /*9810*/  UMOV UR7, UR36 ;  /* 0x0000002400077c82 */ /* 0x000ff60008000000 */
[----:B------:R-:W-:Y:S01]  /*9820*/  @!UPT UIADD3 URZ, UPT, UPT, URZ, URZ, URZ ;  /* 0x000000fffffff290 */ /* 0x000fe2000fffe0ff */
[----:B------:R2:W-:Y:S01]  /*9830*/  UTMASTG.3D [UR4], [UR8] ;  /* 0x00000004080073b5 */ /* 0x0005e20008010000 */
[----:B------:R0:W-:Y:S01]  /*9840*/  UTMACMDFLUSH ;  /* 0x00000000000079b7 */ /* 0x0001e20000000000 */
[----:B--2---:R-:W-:Y:S04]  /*9850*/  DEPBAR.LE SB0, 0x1 ;  /* 0x000080400000791a */ /* 0x004fe80000000000 */
.L_x_115:
[----:B------:R-:W-:Y:S05]  /*9860*/  BSYNC.RECONVERGENT B0 ;  /* 0x0000000000007941 */ /* 0x000fea0003800200 */
.L_x_114:
        /* <DEDUP_REMOVED lines=16> */
.L_x_119:
[----:B------:R-:W-:Y:S05]  /*9970*/  BSYNC B0 ;  /* 0x0000000000007941 */ /* 0x000fea0003800000 */
.L_x_118:
        /* <DEDUP_REMOVED lines=20> */
.L_x_117:
[----:B------:R-:W-:Y:S05]  /*9ac0*/  BSYNC B1 ;  /* 0x0000000000017941 */ /* 0x000fea0003800000 */
.L_x_116:
[----:B--2---:R-:W-:Y:S05]  /*9ad0*/  VIADD R0, R80, 0xc0 ;  /* 0x000000c050007836 */ /* 0x004fea0000000000 */
        /* <DEDUP_REMOVED lines=20> */
.L_x_121:
[----:B------:R-:W-:Y:S01]  /*9c20*/  ISETP.NE.AND P0, PT, R189, RZ, PT ;  /* 0x000000ffbd00720c */ /* 0x000fe20003f05270 */
[----:B------:R-:W-:Y:S05]  /*9c30*/  WARPSYNC.ALL ;  /* 0x0000000000007948 */ /* 0x000fea0003800000 */
[----:B------:R-:W-:Y:S01]  /*9c40*/  R2UR UR4, R80 ;  /* 0x00000000500472ca */ /* 0x000fe200000e0000 */
[----:B------:R-:W-:Y:S01]  /*9c50*/  BSSY.RECONVERGENT B0, `(.L_x_122) ;  /* 0x000011d000007945 */ /* 0x000fe20003800200 */
[----:B---3--:R-:W-:Y:S02]  /*9c60*/  F2FP.F16.E4M3.UNPACK_B R11, R149 ;  /* 0x00000095ff0b723e */ /* 0x008fe400020006ff */
[----:B------:R-:W-:Y:S02]  /*9c70*/  F2FP.F16.E4M3.UNPACK_B R10, R150 ;  /* 0x00000096ff0a723e */ /* 0x000fe400020006ff */
[----:B------:R-:W-:Y:S01]  /*9c80*/  F2FP.F16.E4M3.UNPACK_B R9, R151 ;  /* 0x00000097ff09723e */ /* 0x000fe200020006ff */
[--C-:B------:R-:W-:Y:S01]  /*9c90*/  HADD2.F32 R83, -RZ, R11.reuse.H0_H0 ;  /* 0x2000000bff537230 */ /* 0x100fe20000004100 */
[----:B----4-:R-:W-:Y:S01]  /*9ca0*/  F2FP.F16.E4M3.UNPACK_B R8, R152 ;  /* 0x00000098ff08723e */ /* 0x010fe200020006ff */
[----:B------:R-:W-:Y:S01]  /*9cb0*/  HADD2.F32 R84, -RZ, R11.H1_H1 ;  /* 0x3000000bff547230 */ /* 0x000fe20000004100 */
[----:B------:R-:W-:Y:S01]  /*9cc0*/  F2FP.F16.E4M3.UNPACK_B R7, R153 ;  /* 0x00000099ff07723e */ /* 0x000fe200020006ff */
[--C-:B------:R-:W-:Y:S01]  /*9cd0*/  HADD2.F32 R87, -RZ, R10.reuse.H0_H0 ;  /* 0x2000000aff577230 */ /* 0x100fe20000004100 */
[----:B------:R-:W-:Y:S01]  /*9ce0*/  F2FP.F16.E4M3.UNPACK_B R6, R154 ;  /* 0x0000009aff06723e */ /* 0x000fe200020006ff */
[----:B------:R-:W-:Y:S01]  /*9cf0*/  HADD2.F32 R88, -RZ, R10.H1_H1 ;  /* 0x3000000aff587230 */ /* 0x000fe20000004100 */
[----:B------:R-:W-:Y:S01]  /*9d00*/  F2FP.F16.E4M3.UNPACK_B R5, R155 ;  /* 0x0000009bff05723e */ /* 0x000fe200020006ff */
[--C-:B------:R-:W-:Y:S01]  /*9d10*/  HADD2.F32 R91, -RZ, R9.reuse.H0_H0 ;  /* 0x20000009ff5b7230 */ /* 0x100fe20000004100 */
[----:B-1----:R-:W-:Y:S01]  /*9d20*/  F2FP.F16.E4M3.UNPACK_B R4, R156 ;  /* 0x0000009cff04723e */ /* 0x002fe200020006ff */
[----:B------:R-:W-:Y:S01]  /*9d30*/  HADD2.F32 R92, -RZ, R9.H1_H1 ;  /* 0x30000009ff5c7230 */ /* 0x000fe20000004100 */
[-C--:B------:R-:W-:Y:S01]  /*9d40*/  F2FP.F16.E4M3.UNPACK_B R2, R148.reuse ;  /* 0x00000094ff02723e */ /* 0x080fe200020006ff */
[--C-:B------:R-:W-:Y:S01]  /*9d50*/  HADD2.F32 R95, -RZ, R8.reuse.H0_H0 ;  /* 0x20000008ff5f7230 */ /* 0x100fe20000004100 */
[----:B------:R-:W-:Y:S01]  /*9d60*/  F2FP.F16.E4M3.UNPACK_B R148, R148.H1 ;  /* 0x00000094ff94723e */ /* 0x000fe200030006ff */
[----:B------:R-:W-:Y:S01]  /*9d70*/  HADD2.F32 R97, -RZ, R8.H1_H1 ;  /* 0x30000008ff617230 */ /* 0x000fe20000004100 */
[----:B------:R-:W-:Y:S01]  /*9d80*/  F2FP.F16.E4M3.UNPACK_B R149, R149.H1 ;  /* 0x00000095ff95723e */ /* 0x000fe200030006ff */
[--C-:B------:R-:W-:Y:S01]  /*9d90*/  HADD2.F32 R98, -RZ, R7.reuse.H0_H0 ;  /* 0x20000007ff627230 */ /* 0x100fe20000004100 */
[----:B------:R-:W-:Y:S01]  /*9da0*/  F2FP.F16.E4M3.UNPACK_B R150, R150.H1 ;  /* 0x00000096ff96723e */ /* 0x000fe200030006ff */
[----:B------:R-:W-:Y:S01]  /*9db0*/  HADD2.F32 R101, -RZ, R7.H1_H1 ;  /* 0x30000007ff657230 */ /* 0x000fe20000004100 */
[----:B------:R-:W-:Y:S01]  /*9dc0*/  F2FP.F16.E4M3.UNPACK_B R151, R151.H1 ;  /* 0x00000097ff97723e */ /* 0x000fe200030006ff */
[--C-:B------:R-:W-:Y:S01]  /*9dd0*/  HADD2.F32 R102, -RZ, R6.reuse.H0_H0 ;  /* 0x20000006ff667230 */ /* 0x100fe20000004100 */
[----:B------:R-:W-:Y:S01]  /*9de0*/  F2FP.F16.E4M3.UNPACK_B R138, R163 ;  /* 0x000000a3ff8a723e */ /* 0x000fe200020006ff */
[----:B------:R-:W-:Y:S01]  /*9df0*/  HADD2.F32 R105, -RZ, R6.H1_H1 ;  /* 0x30000006ff697230 */ /* 0x000fe20000004100 */
[----:B------:R-:W-:Y:S01]  /*9e00*/  R2UR UR5, R193 ;  /* 0x00000000c10572ca */ /* 0x000fe200000e0000 */
[--C-:B------:R-:W-:Y:S01]  /*9e10*/  HADD2.F32 R106, -RZ, R5.reuse.H0_H0 ;  /* 0x20000005ff6a7230 */ /* 0x100fe20000004100 */
[----:B------:R-:W-:Y:S01]  /*9e20*/  F2FP.F16.E4M3.UNPACK_B R116, R157 ;  /* 0x0000009dff74723e */ /* 0x000fe200020006ff */
[----:B------:R-:W-:Y:S01]  /*9e30*/  HADD2.F32 R109, -RZ, R5.H1_H1 ;  /* 0x30000005ff6d7230 */ /* 0x000fe20000004100 */
[----:B------:R-:W-:Y:S01]  /*9e40*/  F2FP.F16.E4M3.UNPACK_B R120, R158 ;  /* 0x0000009eff78723e */ /* 0x000fe200020006ff */
[--C-:B------:R-:W-:Y:S01]  /*9e50*/  HADD2.F32 R110, -RZ, R4.reuse.H0_H0 ;  /* 0x20000004ff6e7230 */ /* 0x100fe20000004100 */
[----:B------:R-:W-:Y:S01]  /*9e60*/  F2FP.F16.E4M3.UNPACK_B R124, R159 ;  /* 0x0000009fff7c723e */ /* 0x000fe200020006ff */
[----:B------:R-:W-:Y:S01]  /*9e70*/  HADD2.F32 R113, -RZ, R4.H1_H1 ;  /* 0x30000004ff717230 */ /* 0x000fe20000004100 */
[----:B------:R-:W-:Y:S01]  /*9e80*/  F2FP.F16.E4M3.UNPACK_B R128, R160 ;  /* 0x000000a0ff80723e */ /* 0x000fe200020006ff */
[----:B------:R-:W1:Y:S01]  /*9e90*/  LDTM.x64 R4, tmem[UR4+0xc0] ;  /* 0x0000c004000479ee */ /* 0x000e620008340000 */
[--C-:B------:R-:W-:Y:S01]  /*9ea0*/  HADD2.F32 R0, -RZ, R2.reuse.H0_H0 ;  /* 0x20000002ff007230 */ /* 0x100fe20000004100 */
[----:B------:R-:W-:Y:S01]  /*9eb0*/  NOP ;  /* 0x0000000000007918 */ /* 0x000fe20000000000 */
[----:B------:R-:W-:Y:S01]  /*9ec0*/  HADD2.F32 R2, -RZ, R2.H1_H1 ;  /* 0x30000002ff027230 */ /* 0x000fe20000004100 */
[----:B------:R-:W-:Y:S01]  /*9ed0*/  UIADD3 UR5, UPT, UPT, UR5, 0xb0, URZ ;  /* 0x000000b005057890 */ /* 0x000fe2000fffe0ff */
[--C-:B------:R-:W-:Y:S01]  /*9ee0*/  HADD2.F32 R86, -RZ, R149.reuse.H1_H1 ;  /* 0x30000095ff567230 */ /* 0x100fe20000004100 */
[----:B------:R-:W-:Y:S01]  /*9ef0*/  F2FP.F16.E4M3.UNPACK_B R132, R161 ;  /* 0x000000a1ff84723e */ /* 0x000fe200020006ff */
[--C-:B------:R-:W-:Y:S01]  /*9f00*/  HADD2.F32 R114, -RZ, R116.reuse.H0_H0 ;  /* 0x20000074ff727230 */ /* 0x100fe20000004100 */
[----:B------:R-:W-:Y:S01]  /*9f10*/  UPRMT UR5, UR37, 0x654, UR5 ;  /* 0x0000065425057896 */ /* 0x000fe20008000005 */
[----:B------:R-:W-:Y:S01]  /*9f20*/  HADD2.F32 R117, -RZ, R116.H1_H1 ;  /* 0x30000074ff757230 */ /* 0x000fe20000004100 */
[----:B------:R-:W-:Y:S01]  /*9f30*/  F2FP.F16.E4M3.UNPACK_B R136, R162 ;  /* 0x000000a2ff88723e */ /* 0x000fe200020006ff */
[--C-:B------:R-:W-:Y:S01]  /*9f40*/  HADD2.F32 R118, -RZ, R120.reuse.H0_H0 ;  /* 0x20000078ff767230 */ /* 0x100fe20000004100 */
[----:B------:R-:W-:Y:S01]  /*9f50*/  F2FP.F16.E4M3.UNPACK_B R152, R152.H1 ;  /* 0x00000098ff98723e */ /* 0x000fe200030006ff */
[----:B------:R-:W-:Y:S01]  /*9f60*/  HADD2.F32 R121, -RZ, R120.H1_H1 ;  /* 0x30000078ff797230 */ /* 0x000fe20000004100 */
[----:B------:R-:W-:Y:S01]  /*9f70*/  F2FP.F16.E4M3.UNPACK_B R153, R153.H1 ;  /* 0x00000099ff99723e */ /* 0x000fe200030006ff */
[--C-:B------:R-:W-:Y:S01]  /*9f80*/  HADD2.F32 R122, -RZ, R124.reuse.H0_H0 ;  /* 0x2000007cff7a7230 */ /* 0x100fe20000004100 */
[----:B------:R-:W-:Y:S01]  /*9f90*/  F2FP.F16.E4M3.UNPACK_B R154, R154.H1 ;  /* 0x0000009aff9a723e */ /* 0x000fe200030006ff */
[----:B-1----:R-:W-:Y:S01]  /*9fa0*/  SYNCS.ARRIVE.TRANS64.RED.A1T0 RZ, [UR5], RZ ;  /* 0x000000ffffff79a7 */ /* 0x002fe20008100405 */
[----:B------:R-:W-:Y:S01]  /*9fb0*/  HADD2.F32 R125, -RZ, R124.H1_H1 ;  /* 0x3000007cff7d7230 */ /* 0x000fe20000004100 */
[----:B------:R-:W-:Y:S01]  /*9fc0*/  F2FP.F16.E4M3.UNPACK_B R155, R155.H1 ;  /* 0x0000009bff9b723e */ /* 0x000fe200030006ff */
[--C-:B------:R-:W-:Y:S01]  /*9fd0*/  HADD2.F32 R126, -RZ, R128.reuse.H0_H0 ;  /* 0x20000080ff7e7230 */ /* 0x100fe20000004100 */
[----:B------:R-:W-:Y:S01]  /*9fe0*/  F2FP.F16.E4M3.UNPACK_B R156, R156.H1 ;  /* 0x0000009cff9c723e */ /* 0x000fe200030006ff */
[----:B------:R-:W-:Y:S01]  /*9ff0*/  HADD2.F32 R129, -RZ, R128.H1_H1 ;  /* 0x30000080ff817230 */ /* 0x000fe20000004100 */
[----:B------:R-:W-:Y:S01]  /*a000*/  F2FP.F16.E4M3.UNPACK_B R157, R157.H1 ;  /* 0x0000009dff9d723e */ /* 0x000fe200030006ff */
[C---:B------:R-:W-:Y:S01]  /*a010*/  FMUL R4, R78.reuse, R4 ;  /* 0x000000044e047220 */ /* 0x040fe20000400000 */
[C---:B------:R-:W-:Y:S01]  /*a020*/  FMUL R5, R78.reuse, R5 ;  /* 0x000000054e057220 */ /* 0x040fe20000400000 */
[----:B------:R-:W-:Y:S02]  /*a030*/  HADD2.F32 R3, -RZ, R148.H0_H0 ;  /* 0x20000094ff037230 */ /* 0x000fe40000004100 */
        /* <DEDUP_REMOVED lines=11> */
[----:B------:R-:W-:Y:S02]  /*a0f0*/  HADD2.F32 R130, -RZ, R132.H0_H0 ;  /* 0x20000084ff827230 */ /* 0x000fe40000004100 */
[C---:B------:R-:W-:Y:S01]  /*a100*/  FMUL R6, R78.reuse, R6 ;  /* 0x000000064e067220 */ /* 0x040fe20000400000 */
[----:B------:R-:W-:Y:S02]  /*a110*/  HADD2.F32 R82, -RZ, R148.H1_H1 ;  /* 0x30000094ff527230 */ /* 0x000fe40000004100 */
[C---:B------:R-:W-:Y:S01]  /*a120*/  FMUL R7, R78.reuse, R7 ;  /* 0x000000074e077220 */ /* 0x040fe20000400000 */
[----:B------:R-:W-:Y:S02]  /*a130*/  HADD2.F32 R85, -RZ, R149.H0_H0 ;  /* 0x20000095ff557230 */ /* 0x000fe40000004100 */
[C---:B------:R-:W-:Y:S01]  /*a140*/  FFMA R6, R81.reuse, R3, R6 ;  /* 0x0000000351067223 */ /* 0x040fe20000000006 */
[----:B------:R-:W-:Y:S02]  /*a150*/  HADD2.F32 R133, -RZ, R132.H1_H1 ;  /* 0x30000084ff857230 */ /* 0x000fe40000004100 */
[C---:B------:R-:W-:Y:S01]  /*a160*/  FFMA R7, R81.reuse, R82, R7 ;  /* 0x0000005251077223 */ /* 0x040fe20000000007 */
[C---:B------:R-:W-:Y:S01]  /*a170*/  FFMA R8, R81.reuse, R83, R8 ;  /* 0x0000005351087223 */ /* 0x040fe20000000008 */
[C---:B------:R-:W-:Y:S01]  /*a180*/  FFMA R9, R81.reuse, R84, R9 ;  /* 0x0000005451097223 */ /* 0x040fe20000000009 */
[--C-:B------:R-:W-:Y:S02]  /*a190*/  HADD2.F32 R82, -RZ, R138.reuse.H0_H0 ;  /* 0x2000008aff527230 */ /* 0x100fe40000004100 */
[C---:B------:R-:W-:Y:S01]  /*a1a0*/  FMUL R10, R78.reuse, R10 ;  /* 0x0000000a4e0a7220 */ /* 0x040fe20000400000 */
[----:B------:R-:W-:Y:S02]  /*a1b0*/  HADD2.F32 R83, -RZ, R138.H1_H1 ;  /* 0x3000008aff537230 */ /* 0x000fe40000004100 */
[C---:B------:R-:W-:Y:S01]  /*a1c0*/  FMUL R11, R78.reuse, R11 ;  /* 0x0000000b4e0b7220 */ /* 0x040fe20000400000 */
[----:B------:R-:W-:Y:S02]  /*a1d0*/  HADD2.F32 R89, -RZ, R150.H0_H0 ;  /* 0x20000096ff597230 */ /* 0x000fe40000004100 */
[C---:B------:R-:W-:Y:S01]  /*a1e0*/  FFMA R10, R81.reuse, R85, R10 ;  /* 0x00000055510a7223 */ /* 0x040fe2000000000a */
[--C-:B------:R-:W-:Y:S02]  /*a1f0*/  HADD2.F32 R134, -RZ, R136.reuse.H0_H0 ;  /* 0x20000088ff867230 */ /* 0x100fe40000004100 */
[C---:B------:R-:W-:Y:S01]  /*a200*/  FFMA R11, R81.reuse, R86, R11 ;  /* 0x00000056510b7223 */ /* 0x040fe2000000000b */
[C---:B------:R-:W-:Y:S01]  /*a210*/  FFMA R12, R81.reuse, R87, R12 ;  /* 0x00000057510c7223 */ /* 0x040fe2000000000c */
[----:B------:R-:W-:Y:S01]  /*a220*/  FFMA R13, R81, R88, R13 ;  /* 0x00000058510d7223 */ /* 0x000fe2000000000d */
[----:B------:R-:W-:Y:S01]  /*a230*/  F2FP.SATFINITE.E4M3.F32.PACK_AB_MERGE_C R86, R7, R6, RZ ;  /* 0x000000060756723e */ /* 0x000fe200048070ff */
[C---:B------:R-:W-:Y:S01]  /*a240*/  FMUL R7, R78.reuse, R24 ;  /* 0x000000184e077220 */ /* 0x040fe20000400000 */
[----:B------:R-:W-:Y:S01]  /*a250*/  F2FP.SATFINITE.E4M3.F32.PACK_AB_MERGE_C R138, R11, R10, RZ ;  /* 0x0000000a0b8a723e */ /* 0x000fe200048070ff */
[C---:B------:R-:W-:Y:S01]  /*a260*/  FMUL R10, R78.reuse, R25 ;  /* 0x000000194e0a7220 */ /* 0x040fe20000400000 */
[C---:B------:R-:W-:Y:S01]  /*a270*/  FMUL R25, R78.reuse, R32 ;  /* 0x000000204e197220 */ /* 0x040fe20000400000 */
[----:B------:R-:W-:Y:S02]  /*a280*/  HADD2.F32 R137, -RZ, R136.H1_H1 ;  /* 0x30000088ff897230 */ /* 0x000fe40000004100 */
[C---:B------:R-:W-:Y:S01]  /*a290*/  FMUL R14, R78.reuse, R14 ;  /* 0x0000000e4e0e7220 */ /* 0x040fe20000400000 */
[----:B------:R-:W-:Y:S02]  /*a2a0*/  HADD2.F32 R90, -RZ, R150.H1_H1 ;  /* 0x30000096ff5a7230 */ /* 0x000fe40000004100 */
[C---:B------:R-:W-:Y:S01]  /*a2b0*/  FMUL R15, R78.reuse, R15 ;  /* 0x0000000f4e0f7220 */ /* 0x040fe20000400000 */
[--C-:B------:R-:W-:Y:S02]  /*a2c0*/  HADD2.F32 R93, -RZ, R151.reuse.H0_H0 ;  /* 0x20000097ff5d7230 */ /* 0x100fe40000004100 */
[C---:B------:R-:W-:Y:S01]  /*a2d0*/  FFMA R14, R81.reuse, R89, R14 ;  /* 0x00000059510e7223 */ /* 0x040fe2000000000e */
[----:B------:R-:W-:Y:S02]  /*a2e0*/  HADD2.F32 R94, -RZ, R151.H1_H1 ;  /* 0x30000097ff5e7230 */ /* 0x000fe40000004100 */
[C---:B------:R-:W-:Y:S01]  /*a2f0*/  FFMA R15, R81.reuse, R90, R15 ;  /* 0x0000005a510f7223 */ /* 0x040fe2000000000f */
[C---:B------:R-:W-:Y:S01]  /*a300*/  FFMA R16, R81.reuse, R91, R16 ;  /* 0x0000005b51107223 */ /* 0x040fe20000000010 */
[----:B------:R-:W-:Y:S01]  /*a310*/  FFMA R17, R81, R92, R17 ;  /* 0x0000005c51117223 */ /* 0x000fe20000000011 */
[C---:B------:R-:W-:Y:S01]  /*a320*/  FMUL R18, R78.reuse, R18 ;  /* 0x000000124e127220 */ /* 0x040fe20000400000 */
[C---:B------:R-:W-:Y:S01]  /*a330*/  FMUL R19, R78.reuse, R19 ;  /* 0x000000134e137220 */ /* 0x040fe20000400000 */
[--C-:B------:R-:W-:Y:S01]  /*a340*/  HADD2.F32 R96, -RZ, R152.reuse.H0_H0 ;  /* 0x20000098ff607230 */ /* 0x100fe20000004100 */
[----:B------:R-:W-:Y:S01]  /*a350*/  F2FP.SATFINITE.E4M3.F32.PACK_AB_MERGE_C R14, R15, R14, RZ ;  /* 0x0000000e0f0e723e */ /* 0x000fe200048070ff */
[C---:B------:R-:W-:Y:S01]  /*a360*/  FFMA R18, R81.reuse, R93, R18 ;  /* 0x0000005d51127223 */ /* 0x040fe20000000012 */
[C---:B------:R-:W-:Y:S01]  /*a370*/  FFMA R19, R81.reuse, R94, R19 ;  /* 0x0000005e51137223 */ /* 0x040fe20000000013 */
[C---:B------:R-:W-:Y:S01]  /*a380*/  FFMA R0, R81.reuse, R95, R0 ;  /* 0x0000005f51007223 */ /* 0x040fe20000000000 */
[----:B------:R-:W-:Y:S01]  /*a390*/  FFMA R2, R81, R97, R2 ;  /* 0x0000006151027223 */ /* 0x000fe20000000002 */
[----:B------:R-:W-:Y:S02]  /*a3a0*/  HADD2.F32 R99, -RZ, R152.H1_H1 ;  /* 0x30000098ff637230 */ /* 0x000fe40000004100 */
[C---:B------:R-:W-:Y:S01]  /*a3b0*/  FMUL R3, R78.reuse, R22 ;  /* 0x000000164e037220 */ /* 0x040fe20000400000 */
[----:B------:R-:W-:Y:S01]  /*a3c0*/  F2FP.SATFINITE.E4M3.F32.PACK_AB_MERGE_C R18, R19, R18, RZ ;  /* 0x000000121312723e */ /* 0x000fe200048070ff */
[C---:B------:R-:W-:Y:S01]  /*a3d0*/  FMUL R22, R78.reuse, R29 ;  /* 0x0000001d4e167220 */ /* 0x040fe20000400000 */
[C---:B------:R-:W-:Y:S01]  /*a3e0*/  FMUL R29, R78.reuse, R36 ;  /* 0x000000244e1d7220 */ /* 0x040fe20000400000 */
[C---:B------:R-:W-:Y:S01]  /*a3f0*/  FFMA R3, R81.reuse, R96, R3 ;  /* 0x0000006051037223 */ /* 0x040fe20000000003 */
[C---:B------:R-:W-:Y:S01]  /*a400*/  FMUL R6, R78.reuse, R23 ;  /* 0x000000174e067220 */ /* 0x040fe20000400000 */
[--C-:B------:R-:W-:Y:S02]  /*a410*/  HADD2.F32 R100, -RZ, R153.reuse.H0_H0 ;  /* 0x20000099ff647230 */ /* 0x100fe40000004100 */
[C---:B------:R-:W-:Y:S01]  /*a420*/  FMUL R11, R78.reuse, R26 ;  /* 0x0000001a4e0b7220 */ /* 0x040fe20000400000 */
[----:B------:R-:W-:Y:S02]  /*a430*/  HADD2.F32 R103, -RZ, R153.H1_H1 ;  /* 0x30000099ff677230 */ /* 0x000fe40000004100 */
[C---:B------:R-:W-:Y:S01]  /*a440*/  FFMA R6, R81.reuse, R99, R6 ;  /* 0x0000006351067223 */ /* 0x040fe20000000006 */
[C---:B------:R-:W-:Y:S01]  /*a450*/  FFMA R7, R81.reuse, R98, R7 ;  /* 0x0000006251077223 */ /* 0x040fe20000000007 */
[C---:B------:R-:W-:Y:S01]  /*a460*/  FFMA R10, R81.reuse, R101, R10 ;  /* 0x00000065510a7223 */ /* 0x040fe2000000000a */
[C---:B------:R-:W-:Y:S01]  /*a470*/  FFMA R11, R81.reuse, R100, R11 ;  /* 0x00000064510b7223 */ /* 0x040fe2000000000b */
[----:B------:R-:W-:Y:S01]  /*a480*/  FMUL R26, R78, R33 ;  /* 0x000000214e1a7220 */ /* 0x000fe20000400000 */
[----:B------:R-:W-:Y:S01]  /*a490*/  F2FP.SATFINITE.E4M3.F32.PACK_AB_MERGE_C R3, R6, R3, RZ ;  /* 0x000000030603723e */ /* 0x000fe200048070ff */
[C---:B------:R-:W-:Y:S01]  /*a4a0*/  FMUL R33, R78.reuse, R40 ;  /* 0x000000284e217220 */ /* 0x040fe20000400000 */
        /* <DEDUP_REMOVED lines=8> */
[C---:B------:R-:W-:Y:S01]  /*a530*/  FMUL R30, R78.reuse, R37 ;  /* 0x000000254e1e7220 */ /* 0x040fe20000400000 */
[C---:B------:R-:W-:Y:S01]  /*a540*/  FMUL R37, R78.reuse, R44 ;  /* 0x0000002c4e257220 */ /* 0x040fe20000400000 */
[C---:B------:R-:W-:Y:S01]  /*a550*/  FMUL R24, R78.reuse, R31 ;  /* 0x0000001f4e187220 */ /* 0x040fe20000400000 */
[----:B------:R-:W-:Y:S01]  /*a560*/  F2FP.F16.E4M3.UNPACK_B R158, R158.H1 ;  /* 0x0000009eff9e723e */ /* 0x000fe200030006ff */
[--C-:B------:R-:W-:Y:S02]  /*a570*/  HADD2.F32 R108, -RZ, R155.reuse.H0_H0 ;  /* 0x2000009bff6c7230 */ /* 0x100fe40000004100 */
[----:B------:R-:W-:Y:S01]  /*a580*/  FMUL R27, R78, R34 ;  /* 0x000000224e1b7220 */ /* 0x000fe20000400000 */
[----:B------:R-:W-:Y:S02]  /*a590*/  HADD2.F32 R111, -RZ, R155.H1_H1 ;  /* 0x3000009bff6f7230 */ /* 0x000fe40000004100 */
[C---:B------:R-:W-:Y:S01]  /*a5a0*/  FFMA R24, R81.reuse, R107, R24 ;  /* 0x0000006b51187223 */ /* 0x040fe20000000018 */
[----:B------:R-:W-:Y:S01]  /*a5b0*/  F2FP.F16.E4M3.UNPACK_B R159, R159.H1 ;  /* 0x0000009fff9f723e */ /* 0x000fe200030006ff */
[C---:B------:R-:W-:Y:S01]  /*a5c0*/  FFMA R25, R81.reuse, R106, R25 ;  /* 0x0000006a51197223 */ /* 0x040fe20000000019 */
[C---:B------:R-:W-:Y:S01]  /*a5d0*/  FFMA R26, R81.reuse, R109, R26 ;  /* 0x0000006d511a7223 */ /* 0x040fe2000000001a */
[----:B------:R-:W-:Y:S01]  /*a5e0*/  F2FP.F16.E4M3.UNPACK_B R160, R160.H1 ;  /* 0x000000a0ffa0723e */ /* 0x000fe200030006ff */
[C---:B------:R-:W-:Y:S01]  /*a5f0*/  FFMA R27, R81.reuse, R108, R27 ;  /* 0x0000006c511b7223 */ /* 0x040fe2000000001b */
[----:B------:R-:W-:Y:S01]  /*a600*/  F2FP.SATFINITE.E4M3.F32.PACK_AB_MERGE_C R6, R24, R23, RZ ;  /* 0x000000171806723e */ /* 0x000fe200048070ff */
[C---:B------:R-:W-:Y:S01]  /*a610*/  FMUL R34, R78.reuse, R41 ;  /* 0x000000294e227220 */ /* 0x040fe20000400000 */
[C---:B------:R-:W-:Y:S01]  /*a620*/  FMUL R41, R78.reuse, R48 ;  /* 0x000000304e297220 */ /* 0x040fe20000400000 */
[----:B------:R-:W-:Y:S01]  /*a630*/  FMUL R28, R78, R35 ;  /* 0x000000234e1c7220 */ /* 0x000fe20000400000 */
[----:B------:R-:W-:Y:S01]  /*a640*/  F2FP.F16.E4M3.UNPACK_B R161, R161.H1 ;  /* 0x000000a1ffa1723e */ /* 0x000fe200030006ff */
[--C-:B------:R-:W-:Y:S01]  /*a650*/  HADD2.F32 R112, -RZ, R156.reuse.H0_H0 ;  /* 0x2000009cff707230 */ /* 0x100fe20000004100 */
[----:B------:R-:W-:Y:S01]  /*a660*/  F2FP.SATFINITE.E4M3.F32.PACK_AB_MERGE_C R6, R22, R21, R6 ;  /* 0x000000151606723e */ /* 0x000fe20004807006 */
[C---:B------:R-:W-:Y:S01]  /*a670*/  FFMA R28, R81.reuse, R111, R28 ;  /* 0x0000006f511c7223 */ /* 0x040fe2000000001c */
[C---:B------:R-:W-:Y:S01]  /*a680*/  FFMA R29, R81.reuse, R110, R29 ;  /* 0x0000006e511d7223 */ /* 0x040fe2000000001d */
[C---:B------:R-:W-:Y:S01]  /*a690*/  FFMA R30, R81.reuse, R113, R30 ;  /* 0x00000071511e7223 */ /* 0x040fe2000000001e */
[----:B------:R-:W-:Y:S02]  /*a6a0*/  HADD2.F32 R115, -RZ, R156.H1_H1 ;  /* 0x3000009cff737230 */ /* 0x000fe40000004100 */
[C---:B------:R-:W-:Y:S01]  /*a6b0*/  FMUL R31, R78.reuse, R38 ;  /* 0x000000264e1f7220 */ /* 0x040fe20000400000 */
[----:B------:R-:W-:Y:S01]  /*a6c0*/  F2FP.F16.E4M3.UNPACK_B R162, R162.H1 ;  /* 0x000000a2ffa2723e */ /* 0x000fe200030006ff */
[C---:B------:R-:W-:Y:S01]  /*a6d0*/  FMUL R38, R78.reuse, R45 ;  /* 0x0000002d4e267220 */ /* 0x040fe20000400000 */
[C---:B------:R-:W-:Y:S01]  /*a6e0*/  FMUL R45, R78.reuse, R52 ;  /* 0x000000344e2d7220 */ /* 0x040fe20000400000 */
[----:B------:R-:W-:Y:S01]  /*a6f0*/  F2FP.F16.E4M3.UNPACK_B R163, R163.H1 ;  /* 0x000000a3ffa3723e */ /* 0x000fe200030006ff */
[----:B------:R-:W-:Y:S01]  /*a700*/  FFMA R31, R81, R112, R31 ;  /* 0x00000070511f7223 */ /* 0x000fe2000000001f */
[----:B------:R-:W-:Y:S01]  /*a710*/  FMUL R52, R78, R59 ;  /* 0x0000003b4e347220 */ /* 0x000fe20000400000 */
[----:B------:R-:W-:Y:S01]  /*a720*/  IADD3 R76, PT, PT, R76, 0x1, RZ ;  /* 0x000000014c4c7810 */ /* 0x000fe20007ffe0ff */
[C---:B------:R-:W-:Y:S01]  /*a730*/  FMUL R59, R78.reuse, R66 ;  /* 0x000000424e3b7220 */ /* 0x040fe20000400000 */
[----:B------:R-:W-:Y:S01]  /*a740*/  F2FP.SATFINITE.E4M3.F32.PACK_AB_MERGE_C R66, R13, R12, R14 ;  /* 0x0000000c0d42723e */ /* 0x000fe2000480700e */
[C---:B------:R-:W-:Y:S01]  /*a750*/  FMUL R32, R78.reuse, R39 ;  /* 0x000000274e207220 */ /* 0x040fe20000400000 */
[--C-:B------:R-:W-:Y:S02]  /*a760*/  HADD2.F32 R116, -RZ, R157.reuse.H0_H0 ;  /* 0x2000009dff747230 */ /* 0x100fe40000004100 */
[C---:B------:R-:W-:Y:S01]  /*a770*/  FMUL R35, R78.reuse, R42 ;  /* 0x0000002a4e237220 */ /* 0x040fe20000400000 */
[----:B------:R-:W-:Y:S02]  /*a780*/  HADD2.F32 R119, -RZ, R157.H1_H1 ;  /* 0x3000009dff777230 */ /* 0x000fe40000004100 */
[C---:B------:R-:W-:Y:S01]  /*a790*/  FFMA R32, R81.reuse, R115, R32 ;  /* 0x0000007351207223 */ /* 0x040fe20000000020 */
[----:B------:R-:W-:Y:S01]  /*a7a0*/  FMUL R36, R78, R43 ;  /* 0x0000002b4e247220 */ /* 0x000fe20000400000 */
[C---:B------:R-:W-:Y:S01]  /*a7b0*/  FFMA R33, R81.reuse, R114, R33 ;  /* 0x0000007251217223 */ /* 0x040fe20000000021 */
[C---:B------:R-:W-:Y:S01]  /*a7c0*/  FFMA R34, R81.reuse, R117, R34 ;  /* 0x0000007551227223 */ /* 0x040fe20000000022 */
[--C-:B------:R-:W-:Y:S01]  /*a7d0*/  HADD2.F32 R120, -RZ, R158.reuse.H0_H0 ;  /* 0x2000009eff787230 */ /* 0x100fe20000004100 */
[----:B------:R-:W-:Y:S01]  /*a7e0*/  F2FP.SATFINITE.E4M3.F32.PACK_AB_MERGE_C R32, R32, R31, RZ ;  /* 0x0000001f2020723e */ /* 0x000fe200048070ff */
[C---:B------:R-:W-:Y:S01]  /*a7f0*/  FFMA R35, R81.reuse, R116, R35 ;  /* 0x0000007451237223 */ /* 0x040fe20000000023 */
[----:B------:R-:W-:Y:S02]  /*a800*/  HADD2.F32 R123, -RZ, R158.H1_H1 ;  /* 0x3000009eff7b7230 */ /* 0x000fe40000004100 */
[----:B------:R-:W-:Y:S01]  /*a810*/  FMUL R39, R78, R46 ;  /* 0x0000002e4e277220 */ /* 0x000fe20000400000 */
[----:B------:R-:W-:Y:S01]  /*a820*/  F2FP.SATFINITE.E4M3.F32.PACK_AB_MERGE_C R32, R30, R29, R32 ;  /* 0x0000001d1e20723e */ /* 0x000fe20004807020 */
[C---:B------:R-:W-:Y:S01]  /*a830*/  FFMA R36, R81.reuse, R119, R36 ;  /* 0x0000007751247223 */ /* 0x040fe20000000024 */
[C---:B------:R-:W-:Y:S01]  /*a840*/  FMUL R40, R78.reuse, R47 ;  /* 0x0000002f4e287220 */ /* 0x040fe20000400000 */
[C---:B------:R-:W-:Y:S01]  /*a850*/  FFMA R37, R81.reuse, R118, R37 ;  /* 0x0000007651257223 */ /* 0x040fe20000000025 */
[C---:B------:R-:W-:Y:S01]  /*a860*/  FFMA R38, R81.reuse, R121, R38 ;  /* 0x0000007951267223 */ /* 0x040fe20000000026 */
[C---:B------:R-:W-:Y:S01]  /*a870*/  FMUL R42, R78.reuse, R49 ;  /* 0x000000314e2a7220 */ /* 0x040fe20000400000 */
        /* <DEDUP_REMOVED lines=8> */
[C---:B------:R-:W-:Y:S01]  /*a900*/  FMUL R57, R78.reuse, R64 ;  /* 0x000000404e397220 */ /* 0x040fe20000400000 */
[----:B------:R-:W-:Y:S01]  /*a910*/  FFMA R42, R81, R125, R42 ;  /* 0x0000007d512a7223 */ /* 0x000fe2000000002a */
[C---:B------:R-:W-:Y:S01]  /*a920*/  FMUL R46, R78.reuse, R53 ;  /* 0x000000354e2e7220 */ /* 0x040fe20000400000 */
[--C-:B------:R-:W-:Y:S01]  /*a930*/  HADD2.F32 R128, -RZ, R160.reuse.H0_H0 ;  /* 0x200000a0ff807230 */ /* 0x100fe20000004100 */
[----:B------:R-:W-:Y:S01]  /*a940*/  F2FP.SATFINITE.E4M3.F32.PACK_AB_MERGE_C R64, R5, R4, R86 ;  /* 0x000000040540723e */ /* 0x000fe20004807056 */
[C---:B------:R-:W-:Y:S01]  /*a950*/  FMUL R51, R78.reuse, R58 ;  /* 0x0000003a4e337220 */ /* 0x040fe20000400000 */
[C---:B------:R-:W-:Y:S01]  /*a960*/  FMUL R53, R78.reuse, R60 ;  /* 0x0000003c4e357220 */ /* 0x040fe20000400000 */
[C---:B------:R-:W-:Y:S01]  /*a970*/  FFMA R43, R81.reuse, R124, R43 ;  /* 0x0000007c512b7223 */ /* 0x040fe2000000002b */
[----:B------:R-:W-:Y:S02]  /*a980*/  HADD2.F32 R131, -RZ, R160.H1_H1 ;  /* 0x300000a0ff837230 */ /* 0x000fe40000004100 */
[C---:B------:R-:W-:Y:S01]  /*a990*/  FMUL R47, R78.reuse, R54 ;  /* 0x000000364e2f7220 */ /* 0x040fe20000400000 */
[C---:B------:R-:W-:Y:S01]  /*a9a0*/  FMUL R58, R78.reuse, R65 ;  /* 0x000000414e3a7220 */ /* 0x040fe20000400000 */
[----:B------:R-:W-:Y:S01]  /*a9b0*/  FMUL R60, R78, R67 ;  /* 0x000000434e3c7220 */ /* 0x000fe20000400000 */
[----:B------:R-:W-:Y:S01]  /*a9c0*/  F2FP.SATFINITE.E4M3.F32.PACK_AB_MERGE_C R5, R20, R11, RZ ;  /* 0x0000000b1405723e */ /* 0x000fe200048070ff */
[----:B------:R-:W-:Y:S01]  /*a9d0*/  FFMA R44, R81, R127, R44 ;  /* 0x0000007f512c7223 */ /* 0x000fe2000000002c */
[C---:B------:R-:W-:Y:S01]  /*a9e0*/  FMUL R48, R78.reuse, R55 ;  /* 0x000000374e307220 */ /* 0x040fe20000400000 */
[----:B------:R-:W-:Y:S01]  /*a9f0*/  F2FP.SATFINITE.E4M3.F32.PACK_AB_MERGE_C R65, R9, R8, R138 ;  /* 0x000000080941723e */ /* 0x000fe2000480708a */
[----:B------:R-:W-:Y:S01]  /*aa00*/  FFMA R45, R81, R126, R45 ;  /* 0x0000007e512d7223 */ /* 0x000fe2000000002d */
[----:B------:R-:W-:Y:S01]  /*aa10*/  F2FP.SATFINITE.E4M3.F32.PACK_AB_MERGE_C R67, R17, R16, R18 ;  /* 0x000000101143723e */ /* 0x000fe20004807012 */
[----:B------:R-:W-:Y:S01]  /*aa20*/  FMUL R49, R78, R56 ;  /* 0x000000384e317220 */ /* 0x000fe20000400000 */
[C---:B------:R-:W-:Y:S01]  /*aa30*/  FFMA R46, R81.reuse, R129, R46 ;  /* 0x00000081512e7223 */ /* 0x040fe2000000002e */
[--C-:B------:R-:W-:Y:S02]  /*aa40*/  HADD2.F32 R132, -RZ, R161.reuse.H0_H0 ;  /* 0x200000a1ff847230 */ /* 0x100fe40000004100 */
[C---:B------:R-:W-:Y:S01]  /*aa50*/  FFMA R47, R81.reuse, R128, R47 ;  /* 0x00000080512f7223 */ /* 0x040fe2000000002f */
[----:B------:R1:W-:Y:S01]  /*aa60*/  STS.128 [R172+UR49+0xa200], R64 ;  /* 0x00a20040ac007988 */ /* 0x0003e20008000c31 */
[----:B------:R-:W-:Y:S01]  /*aa70*/  HADD2.F32 R135, -RZ, R161.H1_H1 ;  /* 0x300000a1ff877230 */ /* 0x000fe20000004100 */
[----:B------:R-:W-:Y:S01]  /*aa80*/  F2FP.SATFINITE.E4M3.F32.PACK_AB_MERGE_C R5, R10, R7, R5 ;  /* 0x000000070a05723e */ /* 0x000fe20004807005 */
[C---:B------:R-:W-:Y:S01]  /*aa90*/  FFMA R48, R81.reuse, R131, R48 ;  /* 0x0000008351307223 */ /* 0x040fe20000000030 */
[----:B------:R-:W-:Y:S01]  /*aaa0*/  F2FP.SATFINITE.E4M3.F32.PACK_AB_MERGE_C R7, R28, R27, RZ ;  /* 0x0000001b1c07723e */ /* 0x000fe200048070ff */
        /* <DEDUP_REMOVED lines=8> */
[----:B------:R-:W-:Y:S01]  /*ab30*/  FMUL R56, R78, R63 ;  /* 0x0000003f4e387220 */ /* 0x000fe20000400000 */
[----:B------:R-:W-:Y:S01]  /*ab40*/  F2FP.SATFINITE.E4M3.F32.PACK_AB_MERGE_C R4, R2, R0, R3 ;  /* 0x000000000204723e */ /* 0x000fe20004807003 */
[C---:B------:R-:W-:Y:S01]  /*ab50*/  FFMA R53, R81.reuse, R134, R53 ;  /* 0x0000008651357223 */ /* 0x040fe20000000035 */
[----:B------:R-:W-:Y:S01]  /*ab60*/  F2FP.SATFINITE.E4M3.F32.PACK_AB_MERGE_C R7, R26, R25, R7 ;  /* 0x000000191a07723e */ /* 0x000fe20004807007 */
[C---:B------:R-:W-:Y:S01]  /*ab70*/  FFMA R54, R81.reuse, R137, R54 ;  /* 0x0000008951367223 */ /* 0x040fe20000000036 */
[--C-:B------:R-:W-:Y:S02]  /*ab80*/  HADD2.F32 R84, -RZ, R163.reuse.H0_H0 ;  /* 0x200000a3ff547230 */ /* 0x100fe40000004100 */
[C---:B------:R-:W-:Y:S01]  /*ab90*/  FFMA R55, R81.reuse, R136, R55 ;  /* 0x0000008851377223 */ /* 0x040fe20000000037 */
[----:B------:R-:W-:Y:S01]  /*aba0*/  HADD2.F32 R85, -RZ, R163.H1_H1 ;  /* 0x300000a3ff557230 */ /* 0x000fe20000004100 */
[----:B------:R1:W-:Y:S01]  /*abb0*/  STS.128 [R192+0xa010], R4 ;  /* 0x00a01004c0007388 */ /* 0x0003e20000000c00 */
[----:B------:R-:W-:Y:S01]  /*abc0*/  F2FP.SATFINITE.E4M3.F32.PACK_AB_MERGE_C R35, R36, R35, RZ ;  /* 0x000000232423723e */ /* 0x000fe200048070ff */
[C---:B------:R-:W-:Y:S01]  /*abd0*/  FFMA R56, R81.reuse, R139, R56 ;  /* 0x0000008b51387223 */ /* 0x040fe20000000038 */
[----:B------:R-:W-:Y:S01]  /*abe0*/  F2FP.SATFINITE.E4M3.F32.PACK_AB_MERGE_C R39, R40, R39, RZ ;  /* 0x000000272827723e */ /* 0x000fe200048070ff */
[C---:B------:R-:W-:Y:S01]  /*abf0*/  FFMA R57, R81.reuse, R82, R57 ;  /* 0x0000005251397223 */ /* 0x040fe20000000039 */
[----:B------:R-:W-:Y:S01]  /*ac00*/  F2FP.SATFINITE.E4M3.F32.PACK_AB_MERGE_C R43, R44, R43, RZ ;  /* 0x0000002b2c2b723e */ /* 0x000fe200048070ff */
[C---:B------:R-:W-:Y:S01]  /*ac10*/  FFMA R58, R81.reuse, R83, R58 ;  /* 0x00000053513a7223 */ /* 0x040fe2000000003a */
[C---:B------:R-:W-:Y:S01]  /*ac20*/  FFMA R59, R81.reuse, R84, R59 ;  /* 0x00000054513b7223 */ /* 0x040fe2000000003b */
[----:B------:R-:W-:Y:S01]  /*ac30*/  F2FP.SATFINITE.E4M3.F32.PACK_AB_MERGE_C R33, R34, R33, R35 ;  /* 0x000000212221723e */ /* 0x000fe20004807023 */
        /* <DEDUP_REMOVED lines=11> */
[----:B------:R-:W-:Y:S05]  /*acf0*/  F2FP.SATFINITE.E4M3.F32.PACK_AB_MERGE_C R51, R58, R57, R59 ;  /* 0x000000393a33723e */ /* 0x000fea000480703b */
        /* <DEDUP_REMOVED lines=18> */
.L_x_123:
[----:B------:R-:W-:Y:S05]  /*ae20*/  BSYNC.RECONVERGENT B0 ;  /* 0x0000000000007941 */ /* 0x000fea0003800200 */
.L_x_122:
[----:B------:R-:W-:Y:S01]  /*ae30*/  BAR.SYNC.DEFER_BLOCKING 0x1, 0x80 ;  /* 0x0042000000007b1d */ /* 0x000fe20000010000 */
[----:B------:R-:W-:Y:S01]  /*ae40*/  ISETP.NE.AND P2, PT, R190, RZ, PT ;  /* 0x000000ffbe00720c */ /* 0x000fe20003f45270 */
[----:B------:R-:W-:Y:S01]  /*ae50*/  IMAD.IADD R20, R75, 0x1, R147 ;  /* 0x000000014b147824 */ /* 0x000fe200078e0293 */
[----:B------:R-:W-:Y:S01]  /*ae60*/  ISETP.NE.AND P0, PT, R191, 0x2, PT ;  /* 0x00000002bf00780c */ /* 0x000fe20003f05270 */
[----:B------:R-:W-:Y:S01]  /*ae70*/  IMAD.IADD R21, R77, 0x1, R170 ;  /* 0x000000014d157824 */ /* 0x000fe200078e02aa */
[----:B------:R-:W-:Y:S02]  /*ae80*/  ISETP.NE.AND P1, PT, R76, 0x2, PT ;  /* 0x000000024c00780c */ /* 0x000fe40003f25270 */
[----:B------:R-:W-:Y:S02]  /*ae90*/  SEL R3, RZ, 0x1, P0 ;  /* 0x00000001ff037807 */ /* 0x000fe40000000000 */
[----:B------:R-:W-:Y:S02]  /*aea0*/  SEL R0, RZ, 0x1, P1 ;  /* 0x00000001ff007807 */ /* 0x000fe40000800000 */
[----:B------:R-:W-:Y:S02]  /*aeb0*/  LOP3.LUT R182, R182, R3, RZ, 0x3c, !PT ;  /* 0x00000003b6b67212 */ /* 0x000fe400078e3cff */
[----:B------:R-:W-:Y:S02]  /*aec0*/  LOP3.LUT R183, R183, R0, RZ, 0x3c, !PT ;  /* 0x00000000b7b77212 */ /* 0x000fe400078e3cff */
[----:B------:R-:W-:Y:S02]  /*aed0*/  @P2 R2UR UR36, R179 ;  /* 0x00000000b32422ca */ /* 0x000fe400000e0000 */
[----:B------:R-:W-:Y:S02]  /*aee0*/  SEL R191, R191, RZ, P0 ;  /* 0x000000ffbfbf7207 */ /* 0x000fe40000000000 */
[----:B------:R-:W-:Y:S01]  /*aef0*/  SEL R76, R76, RZ, P1 ;  /* 0x000000ff4c4c7207 */ /* 0x000fe20000800000 */
[----:B------:R-:W-:Y:S10]  /*af00*/  @P2 BRA `(.L_x_124) ;  /* 0xffffff9800d82947 */ /* 0x000ff4000383ffff */
[----:B------:R-:W-:Y:S05]  /*af10*/  EXIT ;  /* 0x000000000000794d */ /* 0x000fea0003800000 */
.L_x_19:
[----:B--2---:R2:W1:Y:S02]  /*af20*/  SYNCS.PHASECHK.TRANS64.TRYWAIT P0, [R3+URZ+0xd0], R2 ;  /* 0x0000d002030075a7 */ /* 0x00446400080011ff */
[----:B-1----:R-:W-:Y:S05]  /*af30*/  @!P0 NANOSLEEP.SYNCS 0x989680 ;  /* 0x009896800000895d */ /* 0x002fea0003900000 */
[----:B------:R-:W1:Y:S02]  /*af40*/  @!P0 SYNCS.PHASECHK.TRANS64 P0, [R3+URZ+0xd0], R2 ;  /* 0x0000d002030085a7 */ /* 0x000e6400080010ff */
[----:B-1----:R-:W-:Y:S05]  /*af50*/  @!P0 BRA `(.L_x_19) ;  /* 0xfffffffc00f08947 */ /* 0x002fea000383ffff */
[----:B------:R-:W-:Y:S05]  /*af60*/  BRA `(.L_x_125) ;  /* 0xffffff6400847947 */ /* 0x000fea000383ffff */
.L_x_22:
[----:B-1----:R-:W-:-:S07]  /*af70*/  MOV R2, UR33 ;  /* 0x0000002100027c02 */ /* 0x002fce0008000f00 */
.L_x_126:
[----:B-1----:R1:W2:Y:S02]  /*af80*/  SYNCS.PHASECHK.TRANS64.TRYWAIT P0, [R2+URZ+0x18], R5 ;  /* 0x00001805020075a7 */ /* 0x0022a400080011ff */
[----:B--2---:R-:W-:Y:S05]  /*af90*/  @!P0 NANOSLEEP.SYNCS 0x989680 ;  /* 0x009896800000895d */ /* 0x004fea0003900000 */
[----:B------:R-:W2:Y:S02]  /*afa0*/  @!P0 SYNCS.PHASECHK.TRANS64 P0, [R2+URZ+0x18], R5 ;  /* 0x00001805020085a7 */ /* 0x000ea400080010ff */
[----:B--2---:R-:W-:Y:S05]  /*afb0*/  @!P0 BRA `(.L_x_126) ;  /* 0xfffffffc00f08947 */ /* 0x004fea000383ffff */
[----:B------:R-:W-:Y:S05]  /*afc0*/  BRA `(.L_x_21) ;  /* 0xffffff6400d47947 */ /* 0x000fea000383ffff */
.L_x_28:
[----:B-1----:R-:W-:-:S07]  /*afd0*/  MOV R2, UR17 ;  /* 0x0000001100027c02 */ /* 0x002fce0008000f00 */
.L_x_127:
[----:B-1----:R1:W2:Y:S02]  /*afe0*/  SYNCS.PHASECHK.TRANS64.TRYWAIT P0, [R2+URZ+0x18], R5 ;  /* 0x00001805020075a7 */ /* 0x0022a400080011ff */
[----:B--2---:R-:W-:Y:S05]  /*aff0*/  @!P0 NANOSLEEP.SYNCS 0x989680 ;  /* 0x009896800000895d */ /* 0x004fea0003900000 */
[----:B------:R-:W2:Y:S02]  /*b000*/  @!P0 SYNCS.PHASECHK.TRANS64 P0, [R2+URZ+0x18], R5 ;  /* 0x00001805020085a7 */ /* 0x000ea400080010ff */
[----:B--2---:R-:W-:Y:S05]  /*b010*/  @!P0 BRA `(.L_x_127) ;  /* 0xfffffffc00f08947 */ /* 0x004fea000383ffff */
[----:B------:R-:W-:Y:S05]  /*b020*/  BRA `(.L_x_27) ;  /* 0xffffff68007c7947 */ /* 0x000fea000383ffff */
.L_x_32:
[----:B-1----:R1:W2:Y:S02]  /*b030*/  SYNCS.PHASECHK.TRANS64.TRYWAIT P0, [R2+URZ+0x80], R3 ;  /* 0x00008003020075a7 */ /* 0x0022a400080011ff */
[----:B--2---:R-:W-:Y:S05]  /*b040*/  @!P0 NANOSLEEP.SYNCS 0x989680 ;  /* 0x009896800000895d */ /* 0x004fea0003900000 */
[----:B------:R-:W2:Y:S02]  /*b050*/  @!P0 SYNCS.PHASECHK.TRANS64 P0, [R2+URZ+0x80], R3 ;  /* 0x00008003020085a7 */ /* 0x000ea400080010ff */
[----:B--2---:R-:W-:Y:S05]  /*b060*/  @!P0 BRA `(.L_x_32) ;  /* 0xfffffffc00f08947 */ /* 0x004fea000383ffff */
[----:B------:R-:W-:Y:S05]  /*b070*/  BRA `(.L_x_128) ;  /* 0xffffff6c000c7947 */ /* 0x000fea000383ffff */
.L_x_36:
[----:B----4-:R-:W-:-:S07]  /*b080*/  MOV R0, UR5 ;  /* 0x0000000500007c02 */ /* 0x010fce0008000f00 */
.L_x_129:
[----:B-1----:R1:W2:Y:S02]  /*b090*/  SYNCS.PHASECHK.TRANS64.TRYWAIT P0, [R0+URZ], R3 ;  /* 0x00000003000075a7 */ /* 0x0022a400080011ff */
[----:B--2---:R-:W-:Y:S05]  /*b0a0*/  @!P0 NANOSLEEP.SYNCS 0x989680 ;  /* 0x009896800000895d */ /* 0x004fea0003900000 */
[----:B------:R-:W2:Y:S02]  /*b0b0*/  @!P0 SYNCS.PHASECHK.TRANS64 P0, [R0+URZ], R3 ;  /* 0x00000003000085a7 */ /* 0x000ea400080010ff */
[----:B--2---:R-:W-:Y:S05]  /*b0c0*/  @!P0 BRA `(.L_x_129) ;  /* 0xfffffffc00f08947 */ /* 0x004fea000383ffff */
[----:B------:R-:W-:Y:S05]  /*b0d0*/  BRA `(.L_x_130) ;  /* 0xffffff70007c7947 */ /* 0x000fea000383ffff */
.L_x_37:
[----:B----4-:R-:W-:-:S07]  /*b0e0*/  MOV R0, UR5 ;  /* 0x0000000500007c02 */ /* 0x010fce0008000f00 */
.L_x_131:
[----:B-1----:R1:W2:Y:S02]  /*b0f0*/  SYNCS.PHASECHK.TRANS64.TRYWAIT P0, [R0+URZ], R3 ;  /* 0x00000003000075a7 */ /* 0x0022a400080011ff */
[----:B--2---:R-:W-:Y:S05]  /*b100*/  @!P0 NANOSLEEP.SYNCS 0x989680 ;  /* 0x009896800000895d */ /* 0x004fea0003900000 */
[----:B------:R-:W2:Y:S02]  /*b110*/  @!P0 SYNCS.PHASECHK.TRANS64 P0, [R0+URZ], R3 ;  /* 0x00000003000085a7 */ /* 0x000ea400080010ff */
[----:B--2---:R-:W-:Y:S05]  /*b120*/  @!P0 BRA `(.L_x_131) ;  /* 0xfffffffc00f08947 */ /* 0x004fea000383ffff */
[----:B------:R-:W-:Y:S05]  /*b130*/  BRA `(.L_x_132) ;  /* 0xffffff7000887947 */ /* 0x000fea000383ffff */
.L_x_40:
[----:B-1----:R1:W2:Y:S02]  /*b140*/  SYNCS.PHASECHK.TRANS64.TRYWAIT P0, [R0+URZ+0xc0], R5 ;  /* 0x0000c005000075a7 */ /* 0x0022a400080011ff */
[----:B--2---:R-:W-:Y:S05]  /*b150*/  @!P0 NANOSLEEP.SYNCS 0x989680 ;  /* 0x009896800000895d */ /* 0x004fea0003900000 */
[----:B------:R-:W2:Y:S02]  /*b160*/  @!P0 SYNCS.PHASECHK.TRANS64 P0, [R0+URZ+0xc0], R5 ;  /* 0x0000c005000085a7 */ /* 0x000ea400080010ff */
[----:B--2---:R-:W-:Y:S05]  /*b170*/  @!P0 BRA `(.L_x_40) ;  /* 0xfffffffc00f08947 */ /* 0x004fea000383ffff */
[----:B------:R-:W-:Y:S05]  /*b180*/  BRA `(.L_x_133) ;  /* 0xffffff7000e47947 */ /* 0x000fea000383ffff */
.L_x_41:
[----:B------:R-:W-:-:S07]  /*b190*/  MOV R0, UR5 ;  /* 0x0000000500007c02 */ /* 0x000fce0008000f00 */
.L_x_134:
[----:B-1----:R1:W2:Y:S02]  /*b1a0*/  SYNCS.PHASECHK.TRANS64.TRYWAIT P0, [R0+URZ+0x90], R5 ;  /* 0x00009005000075a7 */ /* 0x0022a400080011ff */
[----:B--2---:R-:W-:Y:S05]  /*b1b0*/  @!P0 NANOSLEEP.SYNCS 0x989680 ;  /* 0x009896800000895d */ /* 0x004fea0003900000 */
[----:B------:R-:W2:Y:S02]  /*b1c0*/  @!P0 SYNCS.PHASECHK.TRANS64 P0, [R0+URZ+0x90], R5 ;  /* 0x00009005000085a7 */ /* 0x000ea400080010ff */
[----:B--2---:R-:W-:Y:S05]  /*b1d0*/  @!P0 BRA `(.L_x_134) ;  /* 0xfffffffc00f08947 */ /* 0x004fea000383ffff */
[----:B------:R-:W-:Y:S05]  /*b1e0*/  BRA `(.L_x_135) ;  /* 0xffffff7000f47947 */ /* 0x000fea000383ffff */
.L_x_42:
[----:B-1----:R1:W2:Y:S02]  /*b1f0*/  SYNCS.PHASECHK.TRANS64.TRYWAIT P1, [R0+URZ+0x80], R5 ;  /* 0x00008005000075a7 */ /* 0x0022a400080211ff */
[----:B--2---:R-:W-:Y:S05]  /*b200*/  @!P1 NANOSLEEP.SYNCS 0x989680 ;  /* 0x009896800000995d */ /* 0x004fea0003900000 */
[----:B------:R-:W2:Y:S02]  /*b210*/  @!P1 SYNCS.PHASECHK.TRANS64 P1, [R0+URZ+0x80], R5 ;  /* 0x00008005000095a7 */ /* 0x000ea400080210ff */
[----:B--2---:R-:W-:Y:S05]  /*b220*/  @!P1 BRA `(.L_x_42) ;  /* 0xfffffffc00f09947 */ /* 0x004fea000383ffff */
[----:B------:R-:W-:Y:S05]  /*b230*/  BRA `(.L_x_136) ;  /* 0xffffff7400247947 */ /* 0x000fea000383ffff */
.L_x_45:
[----:B------:R-:W-:-:S07]  /*b240*/  MOV R0, UR5 ;  /* 0x0000000500007c02 */ /* 0x000fce0008000f00 */
.L_x_137:
[----:B-1----:R1:W2:Y:S02]  /*b250*/  SYNCS.PHASECHK.TRANS64.TRYWAIT P0, [R0+URZ+0x90], R3 ;  /* 0x00009003000075a7 */ /* 0x0022a400080011ff */
[----:B--2---:R-:W-:Y:S05]  /*b260*/  @!P0 NANOSLEEP.SYNCS 0x989680 ;  /* 0x009896800000895d */ /* 0x004fea0003900000 */
[----:B------:R-:W2:Y:S02]  /*b270*/  @!P0 SYNCS.PHASECHK.TRANS64 P0, [R0+URZ+0x90], R3 ;  /* 0x00009003000085a7 */ /* 0x000ea400080010ff */
[----:B--2---:R-:W-:Y:S05]  /*b280*/  @!P0 BRA `(.L_x_137) ;  /* 0xfffffffc00f08947 */ /* 0x004fea000383ffff */
[----:B------:R-:W-:Y:S05]  /*b290*/  BRA `(.L_x_44) ;  /* 0xffffff7400787947 */ /* 0x000fea000383ffff */
.L_x_52:
[----:B-1----:R1:W2:Y:S02]  /*b2a0*/  SYNCS.PHASECHK.TRANS64.TRYWAIT P1, [R0+URZ+0x80], R5 ;  /* 0x00008005000075a7 */ /* 0x0022a400080211ff */
[----:B--2---:R-:W-:Y:S05]  /*b2b0*/  @!P1 NANOSLEEP.SYNCS 0x989680 ;  /* 0x009896800000995d */ /* 0x004fea0003900000 */
[----:B------:R-:W2:Y:S02]  /*b2c0*/  @!P1 SYNCS.PHASECHK.TRANS64 P1, [R0+URZ+0x80], R5 ;  /* 0x00008005000095a7 */ /* 0x000ea400080210ff */
[----:B--2---:R-:W-:Y:S05]  /*b2d0*/  @!P1 BRA `(.L_x_52) ;  /* 0xfffffffc00f09947 */ /* 0x004fea000383ffff */
[----:B------:R-:W-:Y:S05]  /*b2e0*/  BRA `(.L_x_138) ;  /* 0xffffff7800e87947 */ /* 0x000fea000383ffff */
.L_x_53:
[----:B------:R-:W-:-:S07]  /*b2f0*/  MOV R3, UR7 ;  /* 0x0000000700037c02 */ /* 0x000fce0008000f00 */
.L_x_139:
[----:B-1----:R1:W2:Y:S02]  /*b300*/  SYNCS.PHASECHK.TRANS64.TRYWAIT P0, [R3+URZ+0xb0], R0 ;  /* 0x0000b000030075a7 */ /* 0x0022a400080011ff */
[----:B--2---:R-:W-:Y:S05]  /*b310*/  @!P0 NANOSLEEP.SYNCS 0x989680 ;  /* 0x009896800000895d */ /* 0x004fea0003900000 */
[----:B------:R-:W2:Y:S02]  /*b320*/  @!P0 SYNCS.PHASECHK.TRANS64 P0, [R3+URZ+0xb0], R0 ;  /* 0x0000b000030085a7 */ /* 0x000ea400080010ff */
[----:B--2---:R-:W-:Y:S05]  /*b330*/  @!P0 BRA `(.L_x_139) ;  /* 0xfffffffc00f08947 */ /* 0x004fea000383ffff */
[----:B------:R-:W-:Y:S05]  /*b340*/  BRA `(.L_x_140) ;  /* 0xffffff7c00207947 */ /* 0x000fea000383ffff */
.L_x_56:
[----:B------:R-:W-:Y:S07]  /*b350*/  MOV R0, UR6 ;  /* 0x0000000600007c02 */ /* 0x000fee0008000f00 */
.L_x_141:
[----:B-1----:R1:W2:Y:S02]  /*b360*/  SYNCS.PHASECHK.TRANS64.TRYWAIT P0, [R0+URZ], R3 ;  /* 0x00000003000075a7 */ /* 0x0022a400080011ff */
[----:B--2---:R-:W-:Y:S05]  /*b370*/  @!P0 NANOSLEEP.SYNCS 0x989680 ;  /* 0x009896800000895d */ /* 0x004fea0003900000 */
[----:B------:R-:W2:Y:S02]  /*b380*/  @!P0 SYNCS.PHASECHK.TRANS64 P0, [R0+URZ], R3 ;  /* 0x00000003000085a7 */ /* 0x000ea400080010ff */
[----:B--2---:R-:W-:Y:S05]  /*b390*/  @!P0 BRA `(.L_x_141) ;  /* 0xfffffffc00f08947 */ /* 0x004fea000383ffff */
[----:B------:R-:W-:Y:S05]  /*b3a0*/  BRA `(.L_x_55) ;  /* 0xffffff7c003c7947 */ /* 0x000fea000383ffff */
.L_x_59:
[----:B------:R-:W-:-:S07]  /*b3b0*/  MOV R0, UR6 ;  /* 0x0000000600007c02 */ /* 0x000fce0008000f00 */
.L_x_142:
[----:B--2---:R2:W4:Y:S02]  /*b3c0*/  SYNCS.PHASECHK.TRANS64.TRYWAIT P0, [R0+URZ], R3 ;  /* 0x00000003000075a7 */ /* 0x00452400080011ff */
[----:B----4-:R-:W-:Y:S05]  /*b3d0*/  @!P0 NANOSLEEP.SYNCS 0x989680 ;  /* 0x009896800000895d */ /* 0x010fea0003900000 */
[----:B------:R-:W4:Y:S02]  /*b3e0*/  @!P0 SYNCS.PHASECHK.TRANS64 P0, [R0+URZ], R3 ;  /* 0x00000003000085a7 */ /* 0x000f2400080010ff */
[----:B----4-:R-:W-:Y:S05]  /*b3f0*/  @!P0 BRA `(.L_x_142) ;  /* 0xfffffffc00f08947 */ /* 0x010fea000383ffff */
[----:B------:R-:W-:Y:S05]  /*b400*/  BRA `(.L_x_143) ;  /* 0xffffff8000187947 */ /* 0x000fea000383ffff */
.L_x_60:
[----:B------:R-:W-:-:S07]  /*b410*/  MOV R0, UR7 ;  /* 0x0000000700007c02 */ /* 0x000fce0008000f00 */
.L_x_144:
[----:B-1----:R1:W2:Y:S02]  /*b420*/  SYNCS.PHASECHK.TRANS64.TRYWAIT P0, [R0+URZ], R3 ;  /* 0x00000003000075a7 */ /* 0x0022a400080011ff */
[----:B--2---:R-:W-:Y:S05]  /*b430*/  @!P0 NANOSLEEP.SYNCS 0x989680 ;  /* 0x009896800000895d */ /* 0x004fea0003900000 */
[----:B------:R-:W2:Y:S02]  /*b440*/  @!P0 SYNCS.PHASECHK.TRANS64 P0, [R0+URZ], R3 ;  /* 0x00000003000085a7 */ /* 0x000ea400080010ff */
[----:B--2---:R-:W-:Y:S05]  /*b450*/  @!P0 BRA `(.L_x_144) ;  /* 0xfffffffc00f08947 */ /* 0x004fea000383ffff */
[----:B------:R-:W-:Y:S05]  /*b460*/  BRA `(.L_x_145) ;  /* 0xffffff8000247947 */ /* 0x000fea000383ffff */
.L_x_65:
[----:B--2---:R2:W3:Y:S02]  /*b470*/  SYNCS.PHASECHK.TRANS64.TRYWAIT P0, [R0+URZ+0x80], R3 ;  /* 0x00008003000075a7 */ /* 0x0044e400080011ff */
[----:B---3--:R-:W-:Y:S05]  /*b480*/  @!P0 NANOSLEEP.SYNCS 0x989680 ;  /* 0x009896800000895d */ /* 0x008fea0003900000 */
[----:B------:R-:W3:Y:S02]  /*b490*/  @!P0 SYNCS.PHASECHK.TRANS64 P0, [R0+URZ+0x80], R3 ;  /* 0x00008003000085a7 */ /* 0x000ee400080010ff */
[----:B---3--:R-:W-:Y:S05]  /*b4a0*/  @!P0 BRA `(.L_x_65) ;  /* 0xfffffffc00f08947 */ /* 0x008fea000383ffff */
[----:B------:R-:W-:Y:S05]  /*b4b0*/  BRA `(.L_x_146) ;  /* 0xffffff8400307947 */ /* 0x000fea000383ffff */
.L_x_68:
[----:B------:R-:W-:Y:S07]  /*b4c0*/  MOV R0, UR7 ;  /* 0x0000000700007c02 */ /* 0x000fee0008000f00 */
.L_x_147:
[----:B--2---:R2:W3:Y:S02]  /*b4d0*/  SYNCS.PHASECHK.TRANS64.TRYWAIT P0, [R0+URZ+0x78], R3 ;  /* 0x00007803000075a7 */ /* 0x0044e400080011ff */
[----:B---3--:R-:W-:Y:S05]  /*b4e0*/  @!P0 NANOSLEEP.SYNCS 0x989680 ;  /* 0x009896800000895d */ /* 0x008fea0003900000 */
[----:B------:R-:W3:Y:S02]  /*b4f0*/  @!P0 SYNCS.PHASECHK.TRANS64 P0, [R0+URZ+0x78], R3 ;  /* 0x00007803000085a7 */ /* 0x000ee400080010ff */
[----:B---3--:R-:W-:Y:S05]  /*b500*/  @!P0 BRA `(.L_x_147) ;  /* 0xfffffffc00f08947 */ /* 0x008fea000383ffff */
[----:B------:R-:W-:Y:S05]  /*b510*/  BRA `(.L_x_67) ;  /* 0xffffff8800107947 */ /* 0x000fea000383ffff */
.L_x_71:
[----:B------:R-:W-:Y:S07]  /*b520*/  MOV R3, UR7 ;  /* 0x0000000700037c02 */ /* 0x000fee0008000f00 */
.L_x_148:
[----:B-1----:R1:W2:Y:S02]  /*b530*/  SYNCS.PHASECHK.TRANS64.TRYWAIT P0, [R3+URZ+0x50], R12 ;  /* 0x0000500c030075a7 */ /* 0x0022a400080011ff */
[----:B--2---:R-:W-:Y:S05]  /*b540*/  @!P0 NANOSLEEP.SYNCS 0x989680 ;  /* 0x009896800000895d */ /* 0x004fea0003900000 */
[----:B------:R-:W2:Y:S02]  /*b550*/  @!P0 SYNCS.PHASECHK.TRANS64 P0, [R3+URZ+0x50], R12 ;  /* 0x0000500c030085a7 */ /* 0x000ea400080010ff */
[----:B--2---:R-:W-:Y:S05]  /*b560*/  @!P0 BRA `(.L_x_148) ;  /* 0xfffffffc00f08947 */ /* 0x004fea000383ffff */
[----:B------:R-:W-:Y:S05]  /*b570*/  BRA `(.L_x_149) ;  /* 0xffffff8800887947 */ /* 0x000fea000383ffff */
.L_x_72:
[----:B-1----:R-:W-:Y:S07]  /*b580*/  MOV R3, UR7 ;  /* 0x0000000700037c02 */ /* 0x002fee0008000f00 */
.L_x_150:
[----:B-1----:R1:W2:Y:S02]  /*b590*/  SYNCS.PHASECHK.TRANS64.TRYWAIT P0, [R3+URZ+0x58], R12 ;  /* 0x0000580c030075a7 */ /* 0x0022a400080011ff */
[----:B--2---:R-:W-:Y:S05]  /*b5a0*/  @!P0 NANOSLEEP.SYNCS 0x989680 ;  /* 0x009896800000895d */ /* 0x004fea0003900000 */
[----:B------:R-:W2:Y:S02]  /*b5b0*/  @!P0 SYNCS.PHASECHK.TRANS64 P0, [R3+URZ+0x58], R12 ;  /* 0x0000580c030085a7 */ /* 0x000ea400080010ff */
[----:B--2---:R-:W-:Y:S05]  /*b5c0*/  @!P0 BRA `(.L_x_150) ;  /* 0xfffffffc00f08947 */ /* 0x004fea000383ffff */
[----:B------:R-:W-:Y:S05]  /*b5d0*/  BRA `(.L_x_151) ;  /* 0xffffff8800c47947 */ /* 0x000fea000383ffff */
.L_x_73:
[----:B-1----:R-:W-:Y:S07]  /*b5e0*/  MOV R3, UR7 ;  /* 0x0000000700037c02 */ /* 0x002fee0008000f00 */
.L_x_152:
[----:B-1----:R1:W2:Y:S02]  /*b5f0*/  SYNCS.PHASECHK.TRANS64.TRYWAIT P0, [R3+URZ+0x60], R12 ;  /* 0x0000600c030075a7 */ /* 0x0022a400080011ff */
[----:B--2---:R-:W-:Y:S05]  /*b600*/  @!P0 NANOSLEEP.SYNCS 0x989680 ;  /* 0x009896800000895d */ /* 0x004fea0003900000 */
[----:B------:R-:W2:Y:S02]  /*b610*/  @!P0 SYNCS.PHASECHK.TRANS64 P0, [R3+URZ+0x60], R12 ;  /* 0x0000600c030085a7 */ /* 0x000ea400080010ff */
[----:B--2---:R-:W-:Y:S05]  /*b620*/  @!P0 BRA `(.L_x_152) ;  /* 0xfffffffc00f08947 */ /* 0x004fea000383ffff */
[----:B------:R-:W-:Y:S05]  /*b630*/  BRA `(.L_x_153) ;  /* 0xffffff8c000c7947 */ /* 0x000fea000383ffff */
.L_x_74:
[----:B------:R-:W-:Y:S07]  /*b640*/  MOV R3, UR7 ;  /* 0x0000000700037c02 */ /* 0x000fee0008000f00 */
.L_x_154:
[----:B-1----:R1:W2:Y:S02]  /*b650*/  SYNCS.PHASECHK.TRANS64.TRYWAIT P0, [R3+URZ+0x68], R12 ;  /* 0x0000680c030075a7 */ /* 0x0022a400080011ff */
[----:B--2---:R-:W-:Y:S05]  /*b660*/  @!P0 NANOSLEEP.SYNCS 0x989680 ;  /* 0x009896800000895d */ /* 0x004fea0003900000 */
[----:B------:R-:W2:Y:S02]  /*b670*/  @!P0 SYNCS.PHASECHK.TRANS64 P0, [R3+URZ+0x68], R12 ;  /* 0x0000680c030085a7 */ /* 0x000ea400080010ff */
[----:B--2---:R-:W-:Y:S05]  /*b680*/  @!P0 BRA `(.L_x_154) ;  /* 0xfffffffc00f08947 */ /* 0x004fea000383ffff */
[----:B------:R-:W-:Y:S05]  /*b690*/  BRA `(.L_x_155) ;  /* 0xffffff8c00947947 */ /* 0x000fea000383ffff */
.L_x_76:
[----:B------:R-:W-:-:S07]  /*b6a0*/  MOV R0, UR7 ;  /* 0x0000000700007c02 */ /* 0x000fce0008000f00 */
.L_x_156:
[----:B-1----:R1:W3:Y:S02]  /*b6b0*/  SYNCS.PHASECHK.TRANS64.TRYWAIT P0, [R0+URZ+0x50], R3 ;  /* 0x00005003000075a7 */ /* 0x0022e400080011ff */
[----:B---3--:R-:W-:Y:S05]  /*b6c0*/  @!P0 NANOSLEEP.SYNCS 0x989680 ;  /* 0x009896800000895d */ /* 0x008fea0003900000 */
[----:B------:R-:W3:Y:S02]  /*b6d0*/  @!P0 SYNCS.PHASECHK.TRANS64 P0, [R0+URZ+0x50], R3 ;  /* 0x00005003000085a7 */ /* 0x000ee400080010ff */
[----:B---3--:R-:W-:Y:S05]  /*b6e0*/  @!P0 BRA `(.L_x_156) ;  /* 0xfffffffc00f08947 */ /* 0x008fea000383ffff */
[----:B------:R-:W-:Y:S05]  /*b6f0*/  BRA `(.L_x_157) ;  /* 0xffffff9000047947 */ /* 0x000fea000383ffff */
.L_x_77:
[----:B-1----:R-:W-:-:S07]  /*b700*/  MOV R0, UR7 ;  /* 0x0000000700007c02 */ /* 0x002fce0008000f00 */
.L_x_158:
[----:B-1----:R1:W3:Y:S02]  /*b710*/  SYNCS.PHASECHK.TRANS64.TRYWAIT P0, [R0+URZ+0x58], R3 ;  /* 0x00005803000075a7 */ /* 0x0022e400080011ff */
[----:B---3--:R-:W-:Y:S05]  /*b720*/  @!P0 NANOSLEEP.SYNCS 0x989680 ;  /* 0x009896800000895d */ /* 0x008fea0003900000 */
[----:B------:R-:W3:Y:S02]  /*b730*/  @!P0 SYNCS.PHASECHK.TRANS64 P0, [R0+URZ+0x58], R3 ;  /* 0x00005803000085a7 */ /* 0x000ee400080010ff */
[----:B---3--:R-:W-:Y:S05]  /*b740*/  @!P0 BRA `(.L_x_158) ;  /* 0xfffffffc00f08947 */ /* 0x008fea000383ffff */
[----:B------:R-:W-:Y:S05]  /*b750*/  BRA `(.L_x_159) ;  /* 0xffffff8c00f47947 */ /* 0x000fea000383ffff */
.L_x_78:
[----:B-1----:R-:W-:-:S07]  /*b760*/  MOV R0, UR7 ;  /* 0x0000000700007c02 */ /* 0x002fce0008000f00 */
.L_x_160:
[----:B-1----:R1:W3:Y:S02]  /*b770*/  SYNCS.PHASECHK.TRANS64.TRYWAIT P0, [R0+URZ+0x60], R3 ;  /* 0x00006003000075a7 */ /* 0x0022e400080011ff */
[----:B---3--:R-:W-:Y:S05]  /*b780*/  @!P0 NANOSLEEP.SYNCS 0x989680 ;  /* 0x009896800000895d */ /* 0x008fea0003900000 */
[----:B------:R-:W3:Y:S02]  /*b790*/  @!P0 SYNCS.PHASECHK.TRANS64 P0, [R0+URZ+0x60], R3 ;  /* 0x00006003000085a7 */ /* 0x000ee400080010ff */
[----:B---3--:R-:W-:Y:S05]  /*b7a0*/  @!P0 BRA `(.L_x_160) ;  /* 0xfffffffc00f08947 */ /* 0x008fea000383ffff */
[----:B------:R-:W-:Y:S05]  /*b7b0*/  BRA `(.L_x_161) ;  /* 0xffffff8c00e47947 */ /* 0x000fea000383ffff */
.L_x_80:
[----:B--2---:R2:W4:Y:S02]  /*b7c0*/  SYNCS.PHASECHK.TRANS64.TRYWAIT P0, [R0+URZ+0x80], R3 ;  /* 0x00008003000075a7 */ /* 0x00452400080011ff */
[----:B----4-:R-:W-:Y:S05]  /*b7d0*/  @!P0 NANOSLEEP.SYNCS 0x989680 ;  /* 0x009896800000895d */ /* 0x010fea0003900000 */
[----:B------:R-:W4:Y:S02]  /*b7e0*/  @!P0 SYNCS.PHASECHK.TRANS64 P0, [R0+URZ+0x80], R3 ;  /* 0x00008003000085a7 */ /* 0x000f2400080010ff */
[----:B----4-:R-:W-:Y:S05]  /*b7f0*/  @!P0 BRA `(.L_x_80) ;  /* 0xfffffffc00f08947 */ /* 0x010fea000383ffff */
[----:B------:R-:W-:Y:S05]  /*b800*/  BRA `(.L_x_162) ;  /* 0xffffff9000ac7947 */ /* 0x000fea000383ffff */
.L_x_91:
[----:B-1----:R1:W3:Y:S02]  /*b810*/  SYNCS.PHASECHK.TRANS64.TRYWAIT P1, [R3+URZ+0x30], R0 ;  /* 0x00003000030075a7 */ /* 0x0022e400080211ff */
[----:B---3--:R-:W-:Y:S05]  /*b820*/  @!P1 NANOSLEEP.SYNCS 0x989680 ;  /* 0x009896800000995d */ /* 0x008fea0003900000 */
[----:B------:R-:W3:Y:S02]  /*b830*/  @!P1 SYNCS.PHASECHK.TRANS64 P1, [R3+URZ+0x30], R0 ;  /* 0x00003000030095a7 */ /* 0x000ee400080210ff */
[----:B---3--:R-:W-:Y:S05]  /*b840*/  @!P1 BRA `(.L_x_91) ;  /* 0xfffffffc00f09947 */ /* 0x008fea000383ffff */
[----:B------:R-:W-:Y:S05]  /*b850*/  BRA `(.L_x_90) ;  /* 0xffffff9c00d07947 */ /* 0x000fea000383ffff */
.L_x_93:
[----:B-1----:R1:W4:Y:S02]  /*b860*/  SYNCS.PHASECHK.TRANS64.TRYWAIT P0, [R193+URZ+0xa0], R2 ;  /* 0x0000a002c10075a7 */ /* 0x00232400080011ff */
[----:B----4-:R-:W-:Y:S05]  /*b870*/  @!P0 NANOSLEEP.SYNCS 0x989680 ;  /* 0x009896800000895d */ /* 0x010fea0003900000 */
[----:B------:R-:W4:Y:S02]  /*b880*/  @!P0 SYNCS.PHASECHK.TRANS64 P0, [R193+URZ+0xa0], R2 ;  /* 0x0000a002c10085a7 */ /* 0x000f2400080010ff */
[----:B----4-:R-:W-:Y:S05]  /*b890*/  @!P0 BRA `(.L_x_93) ;  /* 0xfffffffc00f08947 */ /* 0x010fea000383ffff */
[----:B------:R-:W-:Y:S05]  /*b8a0*/  BRA `(.L_x_92) ;  /* 0xffffffa0002c7947 */ /* 0x000fea000383ffff */
.L_x_102:
[----:B--2---:R2:W3:Y:S02]  /*b8b0*/  SYNCS.PHASECHK.TRANS64.TRYWAIT P0, [R204+URZ+0x30], R3 ;  /* 0x00003003cc0075a7 */ /* 0x0044e400080011ff */
[----:B---3--:R-:W-:Y:S05]  /*b8c0*/  @!P0 NANOSLEEP.SYNCS 0x989680 ;  /* 0x009896800000895d */ /* 0x008fea0003900000 */
[----:B------:R-:W3:Y:S02]  /*b8d0*/  @!P0 SYNCS.PHASECHK.TRANS64 P0, [R204+URZ+0x30], R3 ;  /* 0x00003003cc0085a7 */ /* 0x000ee400080010ff */
[----:B---3--:R-:W-:Y:S05]  /*b8e0*/  @!P0 BRA `(.L_x_102) ;  /* 0xfffffffc00f08947 */ /* 0x008fea000383ffff */
[----:B------:R-:W-:Y:S05]  /*b8f0*/  BRA `(.L_x_101) ;  /* 0xffffffb400387947 */ /* 0x000fea000383ffff */
.L_x_111:
[----:B--2---:R2:W3:Y:S02]  /*b900*/  SYNCS.PHASECHK.TRANS64.TRYWAIT P0, [R0+URZ+0x30], R5 ;  /* 0x00003005000075a7 */ /* 0x0044e400080011ff */
[----:B---3--:R-:W-:Y:S05]  /*b910*/  @!P0 NANOSLEEP.SYNCS 0x989680 ;  /* 0x009896800000895d */ /* 0x008fea0003900000 */
[----:B------:R-:W3:Y:S02]  /*b920*/  @!P0 SYNCS.PHASECHK.TRANS64 P0, [R0+URZ+0x30], R5 ;  /* 0x00003005000085a7 */ /* 0x000ee400080010ff */
[----:B---3--:R-:W-:Y:S05]  /*b930*/  @!P0 BRA `(.L_x_111) ;  /* 0xfffffffc00f08947 */ /* 0x008fea000383ffff */
[----:B------:R-:W-:Y:S05]  /*b940*/  BRA `(.L_x_110) ;  /* 0xffffffc800907947 */ /* 0x000fea000383ffff */
.L_x_120:
[----:B--2---:R2:W3:Y:S02]  /*b950*/  SYNCS.PHASECHK.TRANS64.TRYWAIT P0, [R0+URZ+0x30], R3 ;  /* 0x00003003000075a7 */ /* 0x0044e400080011ff */
[----:B---3--:R-:W-:Y:S05]  /*b960*/  @!P0 NANOSLEEP.SYNCS 0x989680 ;  /* 0x009896800000895d */ /* 0x008fea0003900000 */
[----:B------:R-:W3:Y:S02]  /*b970*/  @!P0 SYNCS.PHASECHK.TRANS64 P0, [R0+URZ+0x30], R3 ;  /* 0x00003003000085a7 */ /* 0x000ee400080010ff */
[----:B---3--:R-:W-:Y:S05]  /*b980*/  @!P0 BRA `(.L_x_120) ;  /* 0xfffffffc00f08947 */ /* 0x008fea000383ffff */
[----:B------:R-:W-:Y:S05]  /*b990*/  BRA `(.L_x_119) ;  /* 0xffffffdc00f47947 */ /* 0x000fea000383ffff */
        .weak           $__internal_0_$__cuda_sm10x_tcgen05_guardrail_trap_col_being_dealloced_not_returned_by_alloc
        .type           $__internal_0_$__cuda_sm10x_tcgen05_guardrail_trap_col_being_dealloced_not_returned_by_alloc,@function
        .size           $__internal_0_$__cuda_sm10x_tcgen05_guardrail_trap_col_being_dealloced_not_returned_by_alloc,($__internal_1_$__cuda_sm10x_tcgen05_guardrail_trap_phase_invalid_during_alloc - $__internal_0_$__cuda_sm10x_tcgen05_guardrail_trap_col_being_dealloced_not_returned_by_alloc)
$__internal_0_$__cuda_sm10x_tcgen05_guardrail_trap_col_being_dealloced_not_returned_by_alloc:
[----:B------:R-:W-:Y:S05]  /*b9a0*/  BPT.TRAP 0x1 ;  /* 0x000000040000795c */ /* 0x000fea0000300000 */
[----:B------:R-:W-:-:S04]  /*b9b0*/  HFMA2 R3, -RZ, RZ, 0, 0 ;  /* 0x00000000ff037431 */ /* 0x000fc800000001ff */
[----:B------:R-:W-:Y:S05]  /*b9c0*/  RET.REL.NODEC R2 `(_ZN7cutlass13device_kernelINS_4gemm6kernel13GemmUniversalIN4cute5tupleIJiiiiEEENS1_10collective13CollectiveMmaINS1_35MainloopSm100TmaUmmaWarpSpecializedILi3ELi2ELi2ENS5_IJNS4_1CILi1EEESB_SB_EEEEENS5_IJNSA_ILi128EEENSA_ILi256EEESE_EEENS_12float_e4m3_tENS5_IJlSB_lEEESH_SI_NS4_8TiledMMAINS4_8MMA_AtomIJNS4_10MMA_TraitsINS4_19SM100_MMA_F8F6F4_SSEJSH_SH_fSE_SF_NS4_17integral_constantINS4_4UMMA5MajorELSP_0EEESQ_NSN_INSO_7ScaleInELSR_0EEESS_EEEEEENS4_6LayoutISC_NS5_IJNSA_ILi0EEESW_SW_EEEEENS5_IJNS4_10UnderscoreESZ_SZ_EEEEENS4_13SM90_TMA_LOADENS4_14ComposedLayoutINS4_7SwizzleILi3ELi4ELi3EEENS4_18smem_ptr_flag_bitsILi8EEENSV_INS5_IJNSA_ILi8EEESE_EEENS5_IJSE_SB_EEEEEEEvNS4_8identityES12_S1C_vS1D_EENS_8epilogue10collective18CollectiveEpilogueINS1F_23Sm100TmaWarpSpecializedILi4ELi2ELi64ELb0ELb0EEEJSG_NS5_IJNSV_ISE_SB_EENSV_INSA_ILi64EEESB_EEEEESH_SI_SH_SI_NS1F_6fusion15FusionCallbacksIS1J_NS1O_17LinearCombinationISH_fSH_fLNS_15FloatRoundStyleE2EEESG_S1N_JEEENS4_5SM1004TMEM4LOAD26SM100_TMEM_LOAD_32dp32b64xES12_NS13_INS14_ILi2ELi4ELi3EEES17_NSV_INS5_IJS18_S1L_EEENS5_IJS1L_SB_EEEEEEENS4_39AutoVectorizingCopyWithAssumedAlignmentILi128EEENS4_14SM90_TMA_STOREES22_S24_S24_EEEvvEEEEvNT_6ParamsE) ;  /* 0xffffff44028c7950 */ /* 0x000fea0003c3ffff */
        .weak           $__internal_1_$__cuda_sm10x_tcgen05_guardrail_trap_phase_invalid_during_alloc
        .type           $__internal_1_$__cuda_sm10x_tcgen05_guardrail_trap_phase_invalid_during_alloc,@function
        .size           $__internal_1_$__cuda_sm10x_tcgen05_guardrail_trap_phase_invalid_during_alloc,($__internal_2_$__cuda_sm10x_tcgen05_guardrail_trap_unallocated_columns_being_dealloced - $__internal_1_$__cuda_sm10x_tcgen05_guardrail_trap_phase_invalid_during_alloc)
$__internal_1_$__cuda_sm10x_tcgen05_guardrail_trap_phase_invalid_during_alloc:
[----:B------:R-:W-:Y:S05]  /*b9d0*/  BPT.TRAP 0x1 ;  /* 0x000000040000795c */ /* 0x000fea0000300000 */
[----:B------:R-:W-:-:S04]  /*b9e0*/  MOV R3, 0x0 ;  /* 0x0000000000037802 */ /* 0x000fc80000000f00 */
[----:B------:R-:W-:Y:S05]  /*b9f0*/  RET.REL.NODEC R2 `(_ZN7cutlass13device_kernelINS_4gemm6kernel13GemmUniversalIN4cute5tupleIJiiiiEEENS1_10collective13CollectiveMmaINS1_35MainloopSm100TmaUmmaWarpSpecializedILi3ELi2ELi2ENS5_IJNS4_1CILi1EEESB_SB_EEEEENS5_IJNSA_ILi128EEENSA_ILi256EEESE_EEENS_12float_e4m3_tENS5_IJlSB_lEEESH_SI_NS4_8TiledMMAINS4_8MMA_AtomIJNS4_10MMA_TraitsINS4_19SM100_MMA_F8F6F4_SSEJSH_SH_fSE_SF_NS4_17integral_constantINS4_4UMMA5MajorELSP_0EEESQ_NSN_INSO_7ScaleInELSR_0EEESS_EEEEEENS4_6LayoutISC_NS5_IJNSA_ILi0EEESW_SW_EEEEENS5_IJNS4_10UnderscoreESZ_SZ_EEEEENS4_13SM90_TMA_LOADENS4_14ComposedLayoutINS4_7SwizzleILi3ELi4ELi3EEENS4_18smem_ptr_flag_bitsILi8EEENSV_INS5_IJNSA_ILi8EEESE_EEENS5_IJSE_SB_EEEEEEEvNS4_8identityES12_S1C_vS1D_EENS_8epilogue10collective18CollectiveEpilogueINS1F_23Sm100TmaWarpSpecializedILi4ELi2ELi64ELb0ELb0EEEJSG_NS5_IJNSV_ISE_SB_EENSV_INSA_ILi64EEESB_EEEEESH_SI_SH_SI_NS1F_6fusion15FusionCallbacksIS1J_NS1O_17LinearCombinationISH_fSH_fLNS_15FloatRoundStyleE2EEESG_S1N_JEEENS4_5SM1004TMEM4LOAD26SM100_TMEM_LOAD_32dp32b64xES12_NS13_INS14_ILi2ELi4ELi3EEES17_NSV_INS5_IJS18_S1L_EEENS5_IJS1L_SB_EEEEEEENS4_39AutoVectorizingCopyWithAssumedAlignmentILi128EEENS4_14SM90_TMA_STOREES22_S24_S24_EEEvvEEEEvNT_6ParamsE) ;  /* 0xffffff4402807950 */ /* 0x000fea0003c3ffff */
        .weak           $__internal_2_$__cuda_sm10x_tcgen05_guardrail_trap_unallocated_columns_being_dealloced
        .type           $__internal_2_$__cuda_sm10x_tcgen05_guardrail_trap_unallocated_columns_being_dealloced,@function
        .size           $__internal_2_$__cuda_sm10x_tcgen05_guardrail_trap_unallocated_columns_being_dealloced,(.L_x_164 - $__internal_2_$__cuda_sm10x_tcgen05_guardrail_trap_unallocated_columns_being_dealloced)
$__internal_2_$__cuda_sm10x_tcgen05_guardrail_trap_unallocated_columns_being_dealloced:
[----:B------:R-:W-:Y:S05]  /*ba00*/  BPT.TRAP 0x1 ;  /* 0x000000040000795c */ /* 0x000fea0000300000 */
[----:B------:R-:W-:-:S04]  /*ba10*/  HFMA2 R3, -RZ, RZ, 0, 0 ;  /* 0x00000000ff037431 */ /* 0x000fc800000001ff */
[----:B------:R-:W-:Y:S05]  /*ba20*/  RET.REL.NODEC R2 `(_ZN7cutlass13device_kernelINS_4gemm6kernel13GemmUniversalIN4cute5tupleIJiiiiEEENS1_10collective13CollectiveMmaINS1_35MainloopSm100TmaUmmaWarpSpecializedILi3ELi2ELi2ENS5_IJNS4_1CILi1EEESB_SB_EEEEENS5_IJNSA_ILi128EEENSA_ILi256EEESE_EEENS_12float_e4m3_tENS5_IJlSB_lEEESH_SI_NS4_8TiledMMAINS4_8MMA_AtomIJNS4_10MMA_TraitsINS4_19SM100_MMA_F8F6F4_SSEJSH_SH_fSE_SF_NS4_17integral_constantINS4_4UMMA5MajorELSP_0EEESQ_NSN_INSO_7ScaleInELSR_0EEESS_EEEEEENS4_6LayoutISC_NS5_IJNSA_ILi0EEESW_SW_EEEEENS5_IJNS4_10UnderscoreESZ_SZ_EEEEENS4_13SM90_TMA_LOADENS4_14ComposedLayoutINS4_7SwizzleILi3ELi4ELi3EEENS4_18smem_ptr_flag_bitsILi8EEENSV_INS5_IJNSA_ILi8EEESE_EEENS5_IJSE_SB_EEEEEEEvNS4_8identityES12_S1C_vS1D_EENS_8epilogue10collective18CollectiveEpilogueINS1F_23Sm100TmaWarpSpecializedILi4ELi2ELi64ELb0ELb0EEEJSG_NS5_IJNSV_ISE_SB_EENSV_INSA_ILi64EEESB_EEEEESH_SI_SH_SI_NS1F_6fusion15FusionCallbacksIS1J_NS1O_17LinearCombinationISH_fSH_fLNS_15FloatRoundStyleE2EEESG_S1N_JEEENS4_5SM1004TMEM4LOAD26SM100_TMEM_LOAD_32dp32b64xES12_NS13_INS14_ILi2ELi4ELi3EEES17_NSV_INS5_IJS18_S1L_EEENS5_IJS1L_SB_EEEEEEENS4_39AutoVectorizingCopyWithAssumedAlignmentILi128EEENS4_14SM90_TMA_STOREES22_S24_S24_EEEvvEEEEvNT_6ParamsE) ;  /* 0xffffff4402747950 */ /* 0x000fea0003c3ffff */
.L_x_163:
[----:B------:R-:W-:-:S00]  /*ba30*/  BRA `(.L_x_163) ;  /* 0xfffffffc00fc7947 */ /* 0x000fc0000383ffff */
[----:B------:R-:W-:-:S00]  /*ba40*/  NOP ;  /* 0x0000000000007918 */ /* 0x000fc00000000000 */
        /* <DEDUP_REMOVED lines=11> */
.L_x_164:


//--------------------- .nv.global.init           --------------------------
	.section	.nv.global.init,"aw",@progbits
.nv.global.init:
	.type		$str$27,@object
	.size		$str$27,($str$28 - $str$27)
$str$27:
        /*0000*/ 	.byte	0x28, 0x61, 0x64, 0x64, 0x72, 0x65, 0x73, 0x73, 0x20, 0x26, 0x20, 0x6d, 0x61, 0x73, 0x6b, 0x29
        /*0010*/ 	.byte	0x20, 0x3d, 0x3d, 0x20, 0x30, 0x00
	.type		$str$28,@object
	.size		$str$28,($str$26 - $str$28)
$str$28:
        /*0016*/ 	.byte	0x2f, 0x74, 0x6d, 0x70, 0x2f, 0x63, 0x75, 0x74, 0x6c, 0x61, 0x73, 0x73, 0x5f, 0x73, 0x77, 0x65
        /*0026*/ 	.byte	0x65, 0x70, 0x5f, 0x73, 0x72, 0x63, 0x2f, 0x69, 0x6e, 0x63, 0x6c, 0x75, 0x64, 0x65, 0x2f, 0x63
        /*0036*/ 	.byte	0x75, 0x74, 0x65, 0x2f, 0x70, 0x6f, 0x69, 0x6e, 0x74, 0x65, 0x72, 0x5f, 0x66, 0x6c, 0x61, 0x67
        /*0046*/ 	.byte	0x67, 0x65, 0x64, 0x2e, 0x68, 0x70, 0x70, 0x00
	.type		$str$26,@object
	.size		$str$26,($str$25 - $str$26)
$str$26:
        /*004e*/ 	.byte	0x2f, 0x74, 0x6d, 0x70, 0x2f, 0x63, 0x75, 0x74, 0x6c, 0x61, 0x73, 0x73, 0x5f, 0x73, 0x77, 0x65
        /*005e*/ 	.byte	0x65, 0x70, 0x5f, 0x73, 0x72, 0x63, 0x2f, 0x69, 0x6e, 0x63, 0x6c, 0x75, 0x64, 0x65, 0x2f, 0x63
        /*006e*/ 	.byte	0x75, 0x74, 0x65, 0x2f, 0x61, 0x74, 0x6f, 0x6d, 0x2f, 0x63, 0x6f, 0x70, 0x79, 0x5f, 0x74, 0x72
        /*007e*/ 	.byte	0x61, 0x69, 0x74, 0x73, 0x5f, 0x73, 0x6d, 0x31, 0x30, 0x30, 0x2e, 0x68, 0x70, 0x70, 0x00
	.type		$str$25,@object
	.size		$str$25,(__unnamed_1 - $str$25)
$str$25:
        /*008d*/ 	.byte	0x28, 0x28, 0x75, 0x69, 0x6e, 0x74, 0x33, 0x32, 0x5f, 0x74, 0x28, 0x74, 0x68, 0x72, 0x65, 0x61
        /*009d*/ 	.byte	0x64, 0x49, 0x64, 0x78, 0x2e, 0x78, 0x29, 0x20, 0x2f, 0x20, 0x33, 0x32, 0x29, 0x20, 0x25, 0x20
        /*00ad*/ 	.byte	0x34, 0x29, 0x20, 0x3d, 0x3d, 0x20, 0x28, 0x28, 0x28, 0x74, 0x6d, 0x65, 0x6d, 0x5f, 0x61, 0x64
        /*00bd*/ 	.byte	0x64, 0x72, 0x20, 0x3e, 0x3e, 0x20, 0x31, 0x36, 0x29, 0x20, 0x2f, 0x20, 0x33, 0x32, 0x29, 0x20
        /*00cd*/ 	.byte	0x25, 0x20, 0x34, 0x29, 0x00
	.type		__unnamed_1,@object
	.size		__unnamed_1,(__unnamed_2 - __unnamed_1)
__unnamed_1:
        /*00d2*/ 	.byte	0x61, 0x75, 0x74, 0x6f, 0x20, 0x63, 0x75, 0x74, 0x65, 0x3a, 0x3a, 0x61, 0x73, 0x5f, 0x70, 0x6f
        /* <DEDUP_REMOVED lines=24> */
        /*0262*/ 	.byte	0x43, 0x3c, 0x38, 0x31, 0x39, 0x32, 0x3e, 0x3e, 0x3e, 0x3e, 0x5d, 0x00
	.type		__unnamed_2,@object
	.size		__unnamed_2,(__unnamed_3 - __unnamed_2)
__unnamed_2:
        /* <DEDUP_REMOVED lines=26> */
	.type		__unnamed_3,@object
	.size		__unnamed_3,(.L_3 - __unnamed_3)
__unnamed_3:
        /* <DEDUP_REMOVED lines=42> */
        /*06aa*/ 	.byte	0x3e, 0x3e, 0x3e, 0x3e, 0x5d, 0x00
.L_3:


//--------------------- .nv.shared._ZN7cutlass13device_kernelINS_4gemm6kernel13GemmUniversalIN4cute5tupleIJiiiiEEENS1_10collective13CollectiveMmaINS1_35MainloopSm100TmaUmmaWarpSpecializedILi3ELi2ELi2ENS5_IJNS4_1CILi1EEESB_SB_EEEEENS5_IJNSA_ILi128EEENSA_ILi256EEESE_EEENS_12float_e4m3_tENS5_IJlSB_lEEESH_SI_NS4_8TiledMMAINS4_8MMA_AtomIJNS4_10MMA_TraitsINS4_19SM100_MMA_F8F6F4_SSEJSH_SH_fSE_SF_NS4_17integral_constantINS4_4UMMA5MajorELSP_0EEESQ_NSN_INSO_7ScaleInELSR_0EEESS_EEEEEENS4_6LayoutISC_NS5_IJNSA_ILi0EEESW_SW_EEEEENS5_IJNS4_10UnderscoreESZ_SZ_EEEEENS4_13SM90_TMA_LOADENS4_14ComposedLayoutINS4_7SwizzleILi3ELi4ELi3EEENS4_18smem_ptr_flag_bitsILi8EEENSV_INS5_IJNSA_ILi8EEESE_EEENS5_IJSE_SB_EEEEEEEvNS4_8identityES12_S1C_vS1D_EENS_8epilogue10collective18CollectiveEpilogueINS1F_23Sm100TmaWarpSpecializedILi4ELi2ELi64ELb0ELb0EEEJSG_NS5_IJNSV_ISE_SB_EENSV_INSA_ILi64EEESB_EEEEESH_SI_SH_SI_NS1F_6fusion15FusionCallbacksIS1J_NS1O_17LinearCombinationISH_fSH_fLNS_15FloatRoundStyleE2EEESG_S1N_JEEENS4_5SM1004TMEM4LOAD26SM100_TMEM_LOAD_32dp32b64xES12_NS13_INS14_ILi2ELi4ELi3EEES17_NSV_INS5_IJS18_S1L_EEENS5_IJS1L_SB_EEEEEEENS4_39AutoVectorizingCopyWithAssumedAlignmentILi128EEENS4_14SM90_TMA_STOREES22_S24_S24_EEEvvEEEEvNT_6ParamsE --------------------------
	.section	.nv.shared._ZN7cutlass13device_kernelINS_4gemm6kernel13GemmUniversalIN4cute5tupleIJiiiiEEENS1_10collective13CollectiveMmaINS1_35MainloopSm100TmaUmmaWarpSpecializedILi3ELi2ELi2ENS5_IJNS4_1CILi1EEESB_SB_EEEEENS5_IJNSA_ILi128EEENSA_ILi256EEESE_EEENS_12float_e4m3_tENS5_IJlSB_lEEESH_SI_NS4_8TiledMMAINS4_8MMA_AtomIJNS4_10MMA_TraitsINS4_19SM100_MMA_F8F6F4_SSEJSH_SH_fSE_SF_NS4_17integral_constantINS4_4UMMA5MajorELSP_0EEESQ_NSN_INSO_7ScaleInELSR_0EEESS_EEEEEENS4_6LayoutISC_NS5_IJNSA_ILi0EEESW_SW_EEEEENS5_IJNS4_10UnderscoreESZ_SZ_EEEEENS4_13SM90_TMA_LOADENS4_14ComposedLayoutINS4_7SwizzleILi3ELi4ELi3EEENS4_18smem_ptr_flag_bitsILi8EEENSV_INS5_IJNSA_ILi8EEESE_EEENS5_IJSE_SB_EEEEEEEvNS4_8identityES12_S1C_vS1D_EENS_8epilogue10collective18CollectiveEpilogueINS1F_23Sm100TmaWarpSpecializedILi4ELi2ELi64ELb0ELb0EEEJSG_NS5_IJNSV_ISE_SB_EENSV_INSA_ILi64EEESB_EEEEESH_SI_SH_SI_NS1F_6fusion15FusionCallbacksIS1J_NS1O_17LinearCombinationISH_fSH_fLNS_15FloatRoundStyleE2EEESG_S1N_JEEENS4_5SM1004TMEM4LOAD26SM100_TMEM_LOAD_32dp32b64xES12_NS13_INS14_ILi2ELi4ELi3EEES17_NSV_INS5_IJS18_S1L_EEENS5_IJS1L_SB_EEEEEEENS4_39AutoVectorizingCopyWithAssumedAlignmentILi128EEENS4_14SM90_TMA_STOREES22_S24_S24_EEEvvEEEEvNT_6ParamsE,"aw",@nobits
	.sectionflags	@""
	.align	16
	.zero		1024


//--------------------- .nv.shared.reserved.0     --------------------------
	.section	.nv.shared.reserved.0,"aw",@nobits
	.weak		__nv_reservedSMEM_offset_0_alias
	.size		__nv_reservedSMEM_offset_0_alias, 0, 64
	.other		__nv_reservedSMEM_offset_0_alias,@"STO_CUDA_RESERVED_SHARED STV_DEFAULT"
__nv_reservedSMEM_offset_0_alias:
	.zero		0
.nv.shared.reserved.0:
	.zero		64
	.weak		__nv_reservedSMEM_tcgen05_partition
	.type		__nv_reservedSMEM_tcgen05_partition,@object
	.size		__nv_reservedSMEM_tcgen05_partition,(.L_0 - __nv_reservedSMEM_tcgen05_partition)
__nv_reservedSMEM_tcgen05_partition:
	.zero		32
.L_0:


//--------------------- .nv.global                --------------------------
	.section	.nv.global,"aw",@nobits
.nv.global:
	.type		_ZN40_INTERNAL_94bd9b95_4_k_cu_6d5b1769_297074cute1_E,@object
	.size		_ZN40_INTERNAL_94bd9b95_4_k_cu_6d5b1769_297074cute1_E,(_ZN40_INTERNAL_94bd9b95_4_k_cu_6d5b1769_297074cuda3std3__45__cpo6cbeginE - _ZN40_INTERNAL_94bd9b95_4_k_cu_6d5b1769_297074cute1_E)
_ZN40_INTERNAL_94bd9b95_4_k_cu_6d5b1769_297074cute1_E:
	.zero		1
	.type		_ZN40_INTERNAL_94bd9b95_4_k_cu_6d5b1769_297074cuda3std3__45__cpo6cbeginE,@object
	.size		_ZN40_INTERNAL_94bd9b95_4_k_cu_6d5b1769_297074cuda3std3__45__cpo6cbeginE,(_ZN40_INTERNAL_94bd9b95_4_k_cu_6d5b1769_297074cuda3std3__48in_placeE - _ZN40_INTERNAL_94bd9b95_4_k_cu_6d5b1769_297074cuda3std3__45__cpo6cbeginE)
_ZN40_INTERNAL_94bd9b95_4_k_cu_6d5b1769_297074cuda3std3__45__cpo6cbeginE:
	.zero		1
	.type		_ZN40_INTERNAL_94bd9b95_4_k_cu_6d5b1769_297074cuda3std3__48in_placeE,@object
	.size		_ZN40_INTERNAL_94bd9b95_4_k_cu_6d5b1769_297074cuda3std3__48in_placeE,(_ZN40_INTERNAL_94bd9b95_4_k_cu_6d5b1769_297074cuda3std6ranges3__45__cpo9iter_moveE - _ZN40_INTERNAL_94bd9b95_4_k_cu_6d5b1769_297074cuda3std3__48in_placeE)
_ZN40_INTERNAL_94bd9b95_4_k_cu_6d5b1769_297074cuda3std3__48in_placeE:
	.zero		1
	.type		_ZN40_INTERNAL_94bd9b95_4_k_cu_6d5b1769_297074cuda3std6ranges3__45__cpo9iter_moveE,@object
	.size		_ZN40_INTERNAL_94bd9b95_4_k_cu_6d5b1769_297074cuda3std6ranges3__45__cpo9iter_moveE,(_ZN40_INTERNAL_94bd9b95_4_k_cu_6d5b1769_297074cuda3std3__45__cpo5beginE - _ZN40_INTERNAL_94bd9b95_4_k_cu_6d5b1769_297074cuda3std6ranges3__45__cpo9iter_moveE)
_ZN40_INTERNAL_94bd9b95_4_k_cu_6d5b1769_297074cuda3std6ranges3__45__cpo9iter_moveE:
	.zero		1
	.type		_ZN40_INTERNAL_94bd9b95_4_k_cu_6d5b1769_297074cuda3std3__45__cpo5beginE,@object
	.size		_ZN40_INTERNAL_94bd9b95_4_k_cu_6d5b1769_297074cuda3std3__45__cpo5beginE,(_ZN40_INTERNAL_94bd9b95_4_k_cu_6d5b1769_297074cuda3std3__442_GLOBAL__N__94bd9b95_4_k_cu_6d5b1769_297076ignoreE - _ZN40_INTERNAL_94bd9b95_4_k_cu_6d5b1769_297074cuda3std3__45__cpo5beginE)
_ZN40_INTERNAL_94bd9b95_4_k_cu_6d5b1769_297074cuda3std3__45__cpo5beginE:
	.zero		1
	.type		_ZN40_INTERNAL_94bd9b95_4_k_cu_6d5b1769_297074cuda3std3__442_GLOBAL__N__94bd9b95_4_k_cu_6d5b1769_297076ignoreE,@object
	.size		_ZN40_INTERNAL_94bd9b95_4_k_cu_6d5b1769_297074cuda3std3__442_GLOBAL__N__94bd9b95_4_k_cu_6d5b1769_297076ignoreE,(_ZN40_INTERNAL_94bd9b95_4_k_cu_6d5b1769_297074cute7productE - _ZN40_INTERNAL_94bd9b95_4_k_cu_6d5b1769_297074cuda3std3__442_GLOBAL__N__94bd9b95_4_k_cu_6d5b1769_297076ignoreE)
_ZN40_INTERNAL_94bd9b95_4_k_cu_6d5b1769_297074cuda3std3__442_GLOBAL__N__94bd9b95_4_k_cu_6d5b1769_297076ignoreE:
	.zero		1
	.type		_ZN40_INTERNAL_94bd9b95_4_k_cu_6d5b1769_297074cute7productE,@object
	.size		_ZN40_INTERNAL_94bd9b95_4_k_cu_6d5b1769_297074cute7productE,(_ZN40_INTERNAL_94bd9b95_4_k_cu_6d5b1769_297074cuda3std3__45__cpo3endE - _ZN40_INTERNAL_94bd9b95_4_k_cu_6d5b1769_297074cute7productE)
_ZN40_INTERNAL_94bd9b95_4_k_cu_6d5b1769_297074cute7productE:
	.zero		1
	.type		_ZN40_INTERNAL_94bd9b95_4_k_cu_6d5b1769_297074cuda3std3__45__cpo3endE,@object
	.size		_ZN40_INTERNAL_94bd9b95_4_k_cu_6d5b1769_297074cuda3std3__45__cpo3endE,(_ZN40_INTERNAL_94bd9b95_4_k_cu_6d5b1769_297074cuda3std3__419piecewise_constructE - _ZN40_INTERNAL_94bd9b95_4_k_cu_6d5b1769_297074cuda3std3__45__cpo3endE)
_ZN40_INTERNAL_94bd9b95_4_k_cu_6d5b1769_297074cuda3std3__45__cpo3endE:
	.zero		1
	.type		_ZN40_INTERNAL_94bd9b95_4_k_cu_6d5b1769_297074cuda3std3__419piecewise_constructE,@object
	.size		_ZN40_INTERNAL_94bd9b95_4_k_cu_6d5b1769_297074cuda3std3__419piecewise_constructE,(_ZN40_INTERNAL_94bd9b95_4_k_cu_6d5b1769_297074cuda3std3__45__cpo4cendE - _ZN40_INTERNAL_94bd9b95_4_k_cu_6d5b1769_297074cuda3std3__419piecewise_constructE)
_ZN40_INTERNAL_94bd9b95_4_k_cu_6d5b1769_297074cuda3std3__419piecewise_constructE:
	.zero		1
	.type		_ZN40_INTERNAL_94bd9b95_4_k_cu_6d5b1769_297074cuda3std3__45__cpo4cendE,@object
	.size		_ZN40_INTERNAL_94bd9b95_4_k_cu_6d5b1769_297074cuda3std3__45__cpo4cendE,(_ZN40_INTERNAL_94bd9b95_4_k_cu_6d5b1769_297074cuda3std6ranges3__45__cpo4swapE - _ZN40_INTERNAL_94bd9b95_4_k_cu_6d5b1769_297074cuda3std3__45__cpo4cendE)
_ZN40_INTERNAL_94bd9b95_4_k_cu_6d5b1769_297074cuda3std3__45__cpo4cendE:
	.zero		1
	.type		_ZN40_INTERNAL_94bd9b95_4_k_cu_6d5b1769_297074cuda3std6ranges3__45__cpo4swapE,@object
	.size		_ZN40_INTERNAL_94bd9b95_4_k_cu_6d5b1769_297074cuda3std6ranges3__45__cpo4swapE,(.L_11 - _ZN40_INTERNAL_94bd9b95_4_k_cu_6d5b1769_297074cuda3std6ranges3__45__cpo4swapE)
_ZN40_INTERNAL_94bd9b95_4_k_cu_6d5b1769_297074cuda3std6ranges3__45__cpo4swapE:
	.zero		1
.L_11:


//--------------------- .nv.constant0._ZN7cutlass13device_kernelINS_4gemm6kernel13GemmUniversalIN4cute5tupleIJiiiiEEENS1_10collective13CollectiveMmaINS1_35MainloopSm100TmaUmmaWarpSpecializedILi3ELi2ELi2ENS5_IJNS4_1CILi1EEESB_SB_EEEEENS5_IJNSA_ILi128EEENSA_ILi256EEESE_EEENS_12float_e4m3_tENS5_IJlSB_lEEESH_SI_NS4_8TiledMMAINS4_8MMA_AtomIJNS4_10MMA_TraitsINS4_19SM100_MMA_F8F6F4_SSEJSH_SH_fSE_SF_NS4_17integral_constantINS4_4UMMA5MajorELSP_0EEESQ_NSN_INSO_7ScaleInELSR_0EEESS_EEEEEENS4_6LayoutISC_NS5_IJNSA_ILi0EEESW_SW_EEEEENS5_IJNS4_10UnderscoreESZ_SZ_EEEEENS4_13SM90_TMA_LOADENS4_14ComposedLayoutINS4_7SwizzleILi3ELi4ELi3EEENS4_18smem_ptr_flag_bitsILi8EEENSV_INS5_IJNSA_ILi8EEESE_EEENS5_IJSE_SB_EEEEEEEvNS4_8identityES12_S1C_vS1D_EENS_8epilogue10collective18CollectiveEpilogueINS1F_23Sm100TmaWarpSpecializedILi4ELi2ELi64ELb0ELb0EEEJSG_NS5_IJNSV_ISE_SB_EENSV_INSA_ILi64EEESB_EEEEESH_SI_SH_SI_NS1F_6fusion15FusionCallbacksIS1J_NS1O_17LinearCombinationISH_fSH_fLNS_15FloatRoundStyleE2EEESG_S1N_JEEENS4_5SM1004TMEM4LOAD26SM100_TMEM_LOAD_32dp32b64xES12_NS13_INS14_ILi2ELi4ELi3EEES17_NSV_INS5_IJS18_S1L_EEENS5_IJS1L_SB_EEEEEEENS4_39AutoVectorizingCopyWithAssumedAlignmentILi128EEENS4_14SM90_TMA_STOREES22_S24_S24_EEEvvEEEEvNT_6ParamsE --------------------------
	.section	.nv.constant0._ZN7cutlass13device_kernelINS_4gemm6kernel13GemmUniversalIN4cute5tupleIJiiiiEEENS1_10collective13CollectiveMmaINS1_35MainloopSm100TmaUmmaWarpSpecializedILi3ELi2ELi2ENS5_IJNS4_1CILi1EEESB_SB_EEEEENS5_IJNSA_ILi128EEENSA_ILi256EEESE_EEENS_12float_e4m3_tENS5_IJlSB_lEEESH_SI_NS4_8TiledMMAINS4_8MMA_AtomIJNS4_10MMA_TraitsINS4_19SM100_MMA_F8F6F4_SSEJSH_SH_fSE_SF_NS4_17integral_constantINS4_4UMMA5MajorELSP_0EEESQ_NSN_INSO_7ScaleInELSR_0EEESS_EEEEEENS4_6LayoutISC_NS5_IJNSA_ILi0EEESW_SW_EEEEENS5_IJNS4_10UnderscoreESZ_SZ_EEEEENS4_13SM90_TMA_LOADENS4_14ComposedLayoutINS4_7SwizzleILi3ELi4ELi3EEENS4_18smem_ptr_flag_bitsILi8EEENSV_INS5_IJNSA_ILi8EEESE_EEENS5_IJSE_SB_EEEEEEEvNS4_8identityES12_S1C_vS1D_EENS_8epilogue10collective18CollectiveEpilogueINS1F_23Sm100TmaWarpSpecializedILi4ELi2ELi64ELb0ELb0EEEJSG_NS5_IJNSV_ISE_SB_EENSV_INSA_ILi64EEESB_EEEEESH_SI_SH_SI_NS1F_6fusion15FusionCallbacksIS1J_NS1O_17LinearCombinationISH_fSH_fLNS_15FloatRoundStyleE2EEESG_S1N_JEEENS4_5SM1004TMEM4LOAD26SM100_TMEM_LOAD_32dp32b64xES12_NS13_INS14_ILi2ELi4ELi3EEES17_NSV_INS5_IJS18_S1L_EEENS5_IJS1L_SB_EEEEEEENS4_39AutoVectorizingCopyWithAssumedAlignmentILi128EEENS4_14SM90_TMA_STOREES22_S24_S24_EEEvvEEEEvNT_6ParamsE,"a",@progbits
	.sectionflags	@""
	.align	4
.nv.constant0._ZN7cutlass13device_kernelINS_4gemm6kernel13GemmUniversalIN4cute5tupleIJiiiiEEENS1_10collective13CollectiveMmaINS1_35MainloopSm100TmaUmmaWarpSpecializedILi3ELi2ELi2ENS5_IJNS4_1CILi1EEESB_SB_EEEEENS5_IJNSA_ILi128EEENSA_ILi256EEESE_EEENS_12float_e4m3_tENS5_IJlSB_lEEESH_SI_NS4_8TiledMMAINS4_8MMA_AtomIJNS4_10MMA_TraitsINS4_19SM100_MMA_F8F6F4_SSEJSH_SH_fSE_SF_NS4_17integral_constantINS4_4UMMA5MajorELSP_0EEESQ_NSN_INSO_7ScaleInELSR_0EEESS_EEEEEENS4_6LayoutISC_NS5_IJNSA_ILi0EEESW_SW_EEEEENS5_IJNS4_10UnderscoreESZ_SZ_EEEEENS4_13SM90_TMA_LOADENS4_14ComposedLayoutINS4_7SwizzleILi3ELi4ELi3EEENS4_18smem_ptr_flag_bitsILi8EEENSV_INS5_IJNSA_ILi8EEESE_EEENS5_IJSE_SB_EEEEEEEvNS4_8identityES12_S1C_vS1D_EENS_8epilogue10collective18CollectiveEpilogueINS1F_23Sm100TmaWarpSpecializedILi4ELi2ELi64ELb0ELb0EEEJSG_NS5_IJNSV_ISE_SB_EENSV_INSA_ILi64EEESB_EEEEESH_SI_SH_SI_NS1F_6fusion15FusionCallbacksIS1J_NS1O_17LinearCombinationISH_fSH_fLNS_15FloatRoundStyleE2EEESG_S1N_JEEENS4_5SM1004TMEM4LOAD26SM100_TMEM_LOAD_32dp32b64xES12_NS13_INS14_ILi2ELi4ELi3EEES17_NSV_INS5_IJS18_S1L_EEENS5_IJS1L_SB_EEEEEEENS4_39AutoVectorizingCopyWithAssumedAlignmentILi128EEENS4_14SM90_TMA_STOREES22_S24_S24_EEEvvEEEEvNT_6ParamsE:
	.zero		2944


//--------------------- SYMBOLS --------------------------

	.type		.nv.reservedSmem.offset0,@object
	.size		.nv.reservedSmem.offset0,0x4
	.type		.nv.reservedSmem.cap,@object
	.size		.nv.reservedSmem.cap,0x4
	.type		__assertfail,@function
